def attn_fwd(
    Q,
    K,
    V,
    Out,
    Lse,
    sm_scale,
    stride_qz,
    stride_qh,
    stride_qm,
    stride_qk,
    stride_kz,
    stride_kh,
    stride_kn,
    stride_kk,
    stride_vz,
    stride_vh,
    stride_vn,
    stride_vk,
    stride_oz,
    stride_oh,
    stride_om,
    stride_ok,
    seqlen_q,
    seqlen_k,
    BLOCK_M: tl.constexpr,
    BLOCK_N: tl.constexpr,
    HEAD_DIM: tl.constexpr,
    CAUSAL: tl.constexpr,
):
    start_m = tl.program_id(0)
    off_hz = tl.program_id(1)
    q_off = off_hz * stride_qh
    k_off = off_hz * stride_kh
    v_off = off_hz * stride_vh
    offs_m = start_m * BLOCK_M + tl.arange(0, BLOCK_M)
    offs_d = tl.arange(0, HEAD_DIM)
    offs_n = tl.arange(0, BLOCK_N)
    q_ptrs = Q + q_off + offs_m[:, None] * stride_qm + offs_d[None, :] * stride_qk
    k_ptrs = K + k_off + offs_d[:, None] * stride_kk + offs_n[None, :] * stride_kn
    v_ptrs = V + v_off + offs_n[:, None] * stride_vn + offs_d[None, :] * stride_vk
    m_i = tl.full([BLOCK_M], float("-inf"), dtype=tl.float32)
    l_i = tl.zeros([BLOCK_M], dtype=tl.float32) + 1.0
    acc = tl.zeros([BLOCK_M, HEAD_DIM], dtype=tl.float32)
    q = tl.load(q_ptrs)
    acc, l_i, m_i = _attn_fwd_inner(
        acc,
        l_i,
        m_i,
        q,
        k_ptrs,
        v_ptrs,
        sm_scale,
        stride_kn,
        stride_vn,
        start_m,
        seqlen_k,
        BLOCK_M,
        BLOCK_N,
        HEAD_DIM,
        CAUSAL,
    )
    acc = acc / l_i[:, None]
    lse = m_i + tl.math.log2(l_i) / 1.4426950408889634
    o_ptrs = (
        Out
        + off_hz * stride_oh
        + offs_m[:, None] * stride_om
        + offs_d[None, :] * stride_ok
    )
    tl.store(o_ptrs, acc.to(Out.dtype.element_ty))
    tl.store(Lse + off_hz * seqlen_q + offs_m, lse)

# config = {"BLOCK_M": 32, "BLOCK_N": 16, "HEAD_DIM": 256, "arch": "sm_90", "causal": true, "dtype": "bf16", "num_stages": 2, "num_warps": 4}
# arch = sm_90


// ===== COMPILED SASS (sm_90a) =====

	.target	sm_90a

	.elftype	@"ET_EXEC"


//--------------------- .note.nv.tkinfo           --------------------------
	.section	.note.nv.tkinfo,"",@"SHT_NOTE"
	.sectionflags	@"SHF_NOTE_NV_TKINFO"
	.tkinfo
        /*0018*/ 	.word	0x00000002
        /*0030*/ 	.string	""
        /*0030*/ 	.string	"ptxas"
        /*0030*/ 	.string	"Cuda compilation tools, release 13.0, V13.0.88"
        /*0030*/ 	.string	"Build cuda_13.0.r13.0/compiler.36424714_0"
        /*0030*/ 	.string	"-v  -suppress-debug-info  -lineinfo  -arch sm_90a "



//--------------------- .note.nv.cuinfo           --------------------------
	.section	.note.nv.cuinfo,"",@"SHT_NOTE"
	.sectionflags	@"SHF_NOTE_NV_CUINFO"
        /*0018*/ 	.short	0x0002
        /*001a*/ 	.short	0x005a
        /*001c*/ 	.short	0x0082
	.zero		2


//--------------------- .nv.info                  --------------------------
	.section	.nv.info,"",@"SHT_CUDA_INFO"
	.align	4


	//----- nvinfo : EIATTR_REGCOUNT
	.align		4
        /*0000*/ 	.byte	0x04, 0x2f
        /*0002*/ 	.short	(.L_2 - .L_1)
	.align		4
.L_1:
        /*0004*/ 	.word	index@(attn_fwd)
        /*0008*/ 	.word	0x000000ff


	//----- nvinfo : EIATTR_FRAME_SIZE
	.align		4
.L_2:
        /*000c*/ 	.byte	0x04, 0x11
        /*000e*/ 	.short	(.L_4 - .L_3)
	.align		4
.L_3:
        /*0010*/ 	.word	index@(attn_fwd)
        /*0014*/ 	.word	0x00000028


	//----- nvinfo : EIATTR_MIN_STACK_SIZE
	.align		4
.L_4:
        /*0018*/ 	.byte	0x04, 0x12
        /*001a*/ 	.short	(.L_6 - .L_5)
	.align		4
.L_5:
        /*001c*/ 	.word	index@(attn_fwd)
        /*0020*/ 	.word	0x00000028
.L_6:


//--------------------- .nv.compat                --------------------------
	.section	.nv.compat,"",@"SHT_CUDA_COMPAT_INFO"
	.align	4
        /*0000*/ 	.byte	0x02, 0x09, 0x01, 0x00, 0x02, 0x02, 0x01, 0x00, 0x02, 0x05, 0x05, 0x00, 0x03, 0x07, 0x01, 0x01
        /*0010*/ 	.byte	0x02, 0x03, 0x00, 0x00, 0x02, 0x06, 0x01, 0x00, 0x04, 0x0b, 0x08, 0x00, 0x00, 0x00, 0x00, 0x00
        /*0020*/ 	.byte	0x00, 0x00, 0x00, 0x00


//--------------------- .nv.info.attn_fwd         --------------------------
	.section	.nv.info.attn_fwd,"",@"SHT_CUDA_INFO"
	.sectionflags	@""
	.align	4


	//----- nvinfo : EIATTR_CUDA_API_VERSION
	.align		4
        /*0000*/ 	.byte	0x04, 0x37
        /*0002*/ 	.short	(.L_8 - .L_7)
.L_7:
        /*0004*/ 	.word	0x00000082


	//----- nvinfo : EIATTR_KPARAM_INFO
	.align		4
.L_8:
        /*0008*/ 	.byte	0x04, 0x17
        /*000a*/ 	.short	(.L_10 - .L_9)
.L_9:
        /*000c*/ 	.word	0x00000000
        /*0010*/ 	.short	0x0019
        /*0012*/ 	.short	0x0080
        /*0014*/ 	.byte	0x00, 0xf4, 0x21, 0x00


	//----- nvinfo : EIATTR_KPARAM_INFO
	.align		4
.L_10:
        /*0018*/ 	.byte	0x04, 0x17
        /*001a*/ 	.short	(.L_12 - .L_11)
.L_11:
        /*001c*/ 	.word	0x00000000
        /*0020*/ 	.short	0x0018
        /*0022*/ 	.short	0x0078
        /*0024*/ 	.byte	0x00, 0xf4, 0x21, 0x00


	//----- nvinfo : EIATTR_KPARAM_INFO
	.align		4
.L_12:
        /*0028*/ 	.byte	0x04, 0x17
        /*002a*/ 	.short	(.L_14 - .L_13)
.L_13:
        /*002c*/ 	.word	0x00000000
        /*0030*/ 	.short	0x0017
        /*0032*/ 	.short	0x0070
        /*0034*/ 	.byte	0x00, 0xf0, 0x11, 0x00


	//----- nvinfo : EIATTR_KPARAM_INFO
	.align		4
.L_14:
        /*0038*/ 	.byte	0x04, 0x17
        /*003a*/ 	.short	(.L_16 - .L_15)
.L_15:
        /*003c*/ 	.word	0x00000000
        /*0040*/ 	.short	0x0016
        /*0042*/ 	.short	0x006c
        /*0044*/ 	.byte	0x00, 0xf0, 0x11, 0x00


	//----- nvinfo : EIATTR_KPARAM_INFO
	.align		4
.L_16:
        /*0048*/ 	.byte	0x04, 0x17
        /*004a*/ 	.short	(.L_18 - .L_17)
.L_17:
        /*004c*/ 	.word	0x00000000
        /*0050*/ 	.short	0x0015
        /*0052*/ 	.short	0x0068
        /*0054*/ 	.byte	0x00, 0xf0, 0x11, 0x00


	//----- nvinfo : EIATTR_KPARAM_INFO
	.align		4
.L_18:
        /*0058*/ 	.byte	0x04, 0x17
        /*005a*/ 	.short	(.L_20 - .L_19)
.L_19:
        /*005c*/ 	.word	0x00000000
        /*0060*/ 	.short	0x0014
        /*0062*/ 	.short	0x0064
        /*0064*/ 	.byte	0x00, 0xf0, 0x11, 0x00


	//----- nvinfo : EIATTR_KPARAM_INFO
	.align		4
.L_20:
        /*0068*/ 	.byte	0x04, 0x17
        /*006a*/ 	.short	(.L_22 - .L_21)
.L_21:
        /*006c*/ 	.word	0x00000000
        /*0070*/ 	.short	0x0013
        /*0072*/ 	.short	0x0060
        /*0074*/ 	.byte	0x00, 0xf0, 0x11, 0x00


	//----- nvinfo : EIATTR_KPARAM_INFO
	.align		4
.L_22:
        /*0078*/ 	.byte	0x04, 0x17
        /*007a*/ 	.short	(.L_24 - .L_23)
.L_23:
        /*007c*/ 	.word	0x00000000
        /*0080*/ 	.short	0x0012
        /*0082*/ 	.short	0x005c
        /*0084*/ 	.byte	0x00, 0xf0, 0x11, 0x00


	//----- nvinfo : EIATTR_KPARAM_INFO
	.align		4
.L_24:
        /*0088*/ 	.byte	0x04, 0x17
        /*008a*/ 	.short	(.L_26 - .L_25)
.L_25:
        /*008c*/ 	.word	0x00000000
        /*0090*/ 	.short	0x0011
        /*0092*/ 	.short	0x0058
        /*0094*/ 	.byte	0x00, 0xf0, 0x11, 0x00


	//----- nvinfo : EIATTR_KPARAM_INFO
	.align		4
.L_26:
        /*0098*/ 	.byte	0x04, 0x17
        /*009a*/ 	.short	(.L_28 - .L_27)
.L_27:
        /*009c*/ 	.word	0x00000000
        /*00a0*/ 	.short	0x0010
        /*00a2*/ 	.short	0x0054
        /*00a4*/ 	.byte	0x00, 0xf0, 0x11, 0x00


	//----- nvinfo : EIATTR_KPARAM_INFO
	.align		4
.L_28:
        /*00a8*/ 	.byte	0x04, 0x17
        /*00aa*/ 	.short	(.L_30 - .L_29)
.L_29:
        /*00ac*/ 	.word	0x00000000
        /*00b0*/ 	.short	0x000f
        /*00b2*/ 	.short	0x0050
        /*00b4*/ 	.byte	0x00, 0xf0, 0x11, 0x00


	//----- nvinfo : EIATTR_KPARAM_INFO
	.align		4
.L_30:
        /*00b8*/ 	.byte	0x04, 0x17
        /*00ba*/ 	.short	(.L_32 - .L_31)
.L_31:
        /*00bc*/ 	.word	0x00000000
        /*00c0*/ 	.short	0x000e
        /*00c2*/ 	.short	0x004c
        /*00c4*/ 	.byte	0x00, 0xf0, 0x11, 0x00


	//----- nvinfo : EIATTR_KPARAM_INFO
	.align		4
.L_32:
        /*00c8*/ 	.byte	0x04, 0x17
        /*00ca*/ 	.short	(.L_34 - .L_33)
.L_33:
        /*00cc*/ 	.word	0x00000000
        /*00d0*/ 	.short	0x000d
        /*00d2*/ 	.short	0x0048
        /*00d4*/ 	.byte	0x00, 0xf0, 0x11, 0x00


	//----- nvinfo : EIATTR_KPARAM_INFO
	.align		4
.L_34:
        /*00d8*/ 	.byte	0x04, 0x17
        /*00da*/ 	.short	(.L_36 - .L_35)
.L_35:
        /*00dc*/ 	.word	0x00000000
        /*00e0*/ 	.short	0x000c
        /*00e2*/ 	.short	0x0044
        /*00e4*/ 	.byte	0x00, 0xf0, 0x11, 0x00


	//----- nvinfo : EIATTR_KPARAM_INFO
	.align		4
.L_36:
        /*00e8*/ 	.byte	0x04, 0x17
        /*00ea*/ 	.short	(.L_38 - .L_37)
.L_37:
        /*00ec*/ 	.word	0x00000000
        /*00f0*/ 	.short	0x000b
        /*00f2*/ 	.short	0x0040
        /*00f4*/ 	.byte	0x00, 0xf0, 0x11, 0x00


	//----- nvinfo : EIATTR_KPARAM_INFO
	.align		4
.L_38:
        /*00f8*/ 	.byte	0x04, 0x17
        /*00fa*/ 	.short	(.L_40 - .L_39)
.L_39:
        /*00fc*/ 	.word	0x00000000
        /*0100*/ 	.short	0x000a
        /*0102*/ 	.short	0x003c
        /*0104*/ 	.byte	0x00, 0xf0, 0x11, 0x00


	//----- nvinfo : EIATTR_KPARAM_INFO
	.align		4
.L_40:
        /*0108*/ 	.byte	0x04, 0x17
        /*010a*/ 	.short	(.L_42 - .L_41)
.L_41:
        /*010c*/ 	.word	0x00000000
        /*0110*/ 	.short	0x0009
        /*0112*/ 	.short	0x0038
        /*0114*/ 	.byte	0x00, 0xf0, 0x11, 0x00


	//----- nvinfo : EIATTR_KPARAM_INFO
	.align		4
.L_42:
        /*0118*/ 	.byte	0x04, 0x17
        /*011a*/ 	.short	(.L_44 - .L_43)
.L_43:
        /*011c*/ 	.word	0x00000000
        /*0120*/ 	.short	0x0008
        /*0122*/ 	.short	0x0034
        /*0124*/ 	.byte	0x00, 0xf0, 0x11, 0x00


	//----- nvinfo : EIATTR_KPARAM_INFO
	.align		4
.L_44:
        /*0128*/ 	.byte	0x04, 0x17
        /*012a*/ 	.short	(.L_46 - .L_45)
.L_45:
        /*012c*/ 	.word	0x00000000
        /*0130*/ 	.short	0x0007
        /*0132*/ 	.short	0x0030
        /*0134*/ 	.byte	0x00, 0xf0, 0x11, 0x00


	//----- nvinfo : EIATTR_KPARAM_INFO
	.align		4
.L_46:
        /*0138*/ 	.byte	0x04, 0x17
        /*013a*/ 	.short	(.L_48 - .L_47)
.L_47:
        /*013c*/ 	.word	0x00000000
        /*0140*/ 	.short	0x0006
        /*0142*/ 	.short	0x002c
        /*0144*/ 	.byte	0x00, 0xf0, 0x11, 0x00


	//----- nvinfo : EIATTR_KPARAM_INFO
	.align		4
.L_48:
        /*0148*/ 	.byte	0x04, 0x17
        /*014a*/ 	.short	(.L_50 - .L_49)
.L_49:
        /*014c*/ 	.word	0x00000000
        /*0150*/ 	.short	0x0005
        /*0152*/ 	.short	0x0028
        /*0154*/ 	.byte	0x00, 0xf0, 0x11, 0x00


	//----- nvinfo : EIATTR_KPARAM_INFO
	.align		4
.L_50:
        /*0158*/ 	.byte	0x04, 0x17
        /*015a*/ 	.short	(.L_52 - .L_51)
.L_51:
        /*015c*/ 	.word	0x00000000
        /*0160*/ 	.short	0x0004
        /*0162*/ 	.short	0x0020
        /*0164*/ 	.byte	0x00, 0xf4, 0x21, 0x00


	//----- nvinfo : EIATTR_KPARAM_INFO
	.align		4
.L_52:
        /*0168*/ 	.byte	0x04, 0x17
        /*016a*/ 	.short	(.L_54 - .L_53)
.L_53:
        /*016c*/ 	.word	0x00000000
        /*0170*/ 	.short	0x0003
        /*0172*/ 	.short	0x0018
        /*0174*/ 	.byte	0x00, 0xf4, 0x21, 0x00


	//----- nvinfo : EIATTR_KPARAM_INFO
	.align		4
.L_54:
        /*0178*/ 	.byte	0x04, 0x17
        /*017a*/ 	.short	(.L_56 - .L_55)
.L_55:
        /*017c*/ 	.word	0x00000000
        /*0180*/ 	.short	0x0002
        /*0182*/ 	.short	0x0010
        /*0184*/ 	.byte	0x00, 0xf4, 0x21, 0x00


	//----- nvinfo : EIATTR_KPARAM_INFO
	.align		4
.L_56:
        /*0188*/ 	.byte	0x04, 0x17
        /*018a*/ 	.short	(.L_58 - .L_57)
.L_57:
        /*018c*/ 	.word	0x00000000
        /*0190*/ 	.short	0x0001
        /*0192*/ 	.short	0x0008
        /*0194*/ 	.byte	0x00, 0xf4, 0x21, 0x00


	//----- nvinfo : EIATTR_KPARAM_INFO
	.align		4
.L_58:
        /*0198*/ 	.byte	0x04, 0x17
        /*019a*/ 	.short	(.L_60 - .L_59)
.L_59:
        /*019c*/ 	.word	0x00000000
        /*01a0*/ 	.short	0x0000
        /*01a2*/ 	.short	0x0000
        /*01a4*/ 	.byte	0x00, 0xf4, 0x21, 0x00


	//----- nvinfo : EIATTR_SPARSE_MMA_MASK
	.align		4
.L_60:
        /*01a8*/ 	.byte	0x03, 0x50
        /*01aa*/ 	.short	0x0000


	//----- nvinfo : EIATTR_MAXREG_COUNT
	.align		4
        /*01ac*/ 	.byte	0x03, 0x1b
        /*01ae*/ 	.short	0x00ff


	//----- nvinfo : EIATTR_NUM_BARRIERS
	.align		4
        /*01b0*/ 	.byte	0x02, 0x4c
        /*01b2*/ 	.byte	0x01
	.zero		1


	//----- nvinfo : EIATTR_ANNOTATIONS
	.align		4
        /*01b4*/ 	.byte	0x04, 0x55
        /*01b6*/ 	.short	(.L_62 - .L_61)


	//   ....[0]....
.L_61:
        /*01b8*/ 	.word	0x00000001
        /*01bc*/ 	.byte	0xd0, 0x25, 0x00, 0x00, 0x01, 0x00, 0x00, 0x00, 0x10, 0x26, 0x00, 0x00, 0x01, 0x00, 0x00, 0x00
        /*01cc*/ 	.byte	0x30, 0x26, 0x00, 0x00, 0x01, 0x00, 0x00, 0x00, 0x50, 0x26, 0x00, 0x00, 0x01, 0x00, 0x00, 0x00
        /*01dc*/ 	.byte	0x70, 0x26, 0x00, 0x00, 0x01, 0x00, 0x00, 0x00, 0x30, 0x27, 0x00, 0x00, 0x01, 0x00, 0x00, 0x00
        /*01ec*/ 	.byte	0x40, 0x27, 0x00, 0x00, 0x01, 0x00, 0x00, 0x00, 0x50, 0x27, 0x00, 0x00, 0x01, 0x00, 0x00, 0x00
        /*01fc*/ 	.byte	0x60, 0x27, 0x00, 0x00, 0x01, 0x00, 0x00, 0x00, 0x70, 0x27, 0x00, 0x00


	//----- nvinfo : EIATTR_MERCURY_ISA_VERSION
	.align		4
.L_62:
        /*0208*/ 	.byte	0x03, 0x5f
        /*020a*/ 	.short	0x0101


	//----- nvinfo : EIATTR_COOP_GROUP_MASK_REGIDS
	.align		4
        /*020c*/ 	.byte	0x04, 0x29
        /*020e*/ 	.short	(.L_64 - .L_63)


	//   ....[0]....
.L_63:
        /*0210*/ 	.word	0xffffffff


	//   ....[1]....
        /*0214*/ 	.word	0xffffffff


	//   ....[2]....
        /*0218*/ 	.word	0xffffffff


	//   ....[3]....
        /*021c*/ 	.word	0xffffffff


	//   ....[4]....
        /*0220*/ 	.word	0xffffffff


	//   ....[5]....
        /*0224*/ 	.word	0xffffffff


	//   ....[6]....
        /*0228*/ 	.word	0xffffffff


	//   ....[7]....
        /*022c*/ 	.word	0xffffffff


	//   ....[8]....
        /*0230*/ 	.word	0xffffffff


	//   ....[9]....
        /*0234*/ 	.word	0xffffffff


	//   ....[10]....
        /*0238*/ 	.word	0xffffffff


	//   ....[11]....
        /*023c*/ 	.word	0xffffffff


	//   ....[12]....
        /*0240*/ 	.word	0xffffffff


	//   ....[13]....
        /*0244*/ 	.word	0xffffffff


	//   ....[14]....
        /*0248*/ 	.word	0xffffffff


	//   ....[15]....
        /*024c*/ 	.word	0xffffffff


	//   ....[16]....
        /*0250*/ 	.word	0xffffffff


	//   ....[17]....
        /*0254*/ 	.word	0xffffffff


	//----- nvinfo : EIATTR_COOP_GROUP_INSTR_OFFSETS
	.align		4
.L_64:
        /*0258*/ 	.byte	0x04, 0x28
        /*025a*/ 	.short	(.L_66 - .L_65)


	//   ....[0]....
.L_65:
        /*025c*/ 	.word	0x00003690


	//   ....[1]....
        /*0260*/ 	.word	0x000036c0


	//   ....[2]....
        /*0264*/ 	.word	0x00003710


	//   ....[3]....
        /*0268*/ 	.word	0x00003720


	//   ....[4]....
        /*026c*/ 	.word	0x00003750


	//   ....[5]....
        /*0270*/ 	.word	0x00003760


	//   ....[6]....
        /*0274*/ 	.word	0x00003790


	//   ....[7]....
        /*0278*/ 	.word	0x000037a0


	//   ....[8]....
        /*027c*/ 	.word	0x00003960


	//   ....[9]....
        /*0280*/ 	.word	0x00003bd0


	//   ....[10]....
        /*0284*/ 	.word	0x00003be0


	//   ....[11]....
        /*0288*/ 	.word	0x00003c00


	//   ....[12]....
        /*028c*/ 	.word	0x00003c10


	//   ....[13]....
        /*0290*/ 	.word	0x00003c40


	//   ....[14]....
        /*0294*/ 	.word	0x00003c70


	//   ....[15]....
        /*0298*/ 	.word	0x00003c80


	//   ....[16]....
        /*029c*/ 	.word	0x00003c90


	//   ....[17]....
        /*02a0*/ 	.word	0x00003d50


	//----- nvinfo : EIATTR_EXIT_INSTR_OFFSETS
	.align		4
.L_66:
        /*02a4*/ 	.byte	0x04, 0x1c
        /*02a6*/ 	.short	(.L_68 - .L_67)


	//   ....[0]....
.L_67:
        /*02a8*/ 	.word	0x00007be0


	//   ....[1]....
        /*02ac*/ 	.word	0x00007c10


	//----- nvinfo : EIATTR_REQNTID
	.align		4
.L_68:
        /*02b0*/ 	.byte	0x04, 0x10
        /*02b2*/ 	.short	(.L_70 - .L_69)
.L_69:
        /*02b4*/ 	.word	0x00000080
        /*02b8*/ 	.word	0x00000001
        /*02bc*/ 	.word	0x00000001


	//----- nvinfo : EIATTR_CBANK_PARAM_SIZE
	.align		4
.L_70:
        /*02c0*/ 	.byte	0x03, 0x19
        /*02c2*/ 	.short	0x0088


	//----- nvinfo : EIATTR_PARAM_CBANK
	.align		4
        /*02c4*/ 	.byte	0x04, 0x0a
        /*02c6*/ 	.short	(.L_72 - .L_71)
	.align		4
.L_71:
        /*02c8*/ 	.word	index@(.nv.constant0.attn_fwd)
        /*02cc*/ 	.short	0x0210
        /*02ce*/ 	.short	0x0088


	//----- nvinfo : EIATTR_SW_WAR
	.align		4
.L_72:
        /*02d0*/ 	.byte	0x04, 0x36
        /*02d2*/ 	.short	(.L_74 - .L_73)
.L_73:
        /*02d4*/ 	.word	0x00000008
.L_74:


//--------------------- .nv.callgraph             --------------------------
	.section	.nv.callgraph,"",@"SHT_CUDA_CALLGRAPH"
	.align	4
	.sectionentsize	8
	.align		4
        /*0000*/ 	.word	0x00000000
	.align		4
        /*0004*/ 	.word	0xffffffff
	.align		4
        /*0008*/ 	.word	0x00000000
	.align		4
        /*000c*/ 	.word	0xfffffffe
	.align		4
        /*0010*/ 	.word	0x00000000
	.align		4
        /*0014*/ 	.word	0xfffffffd
	.align		4
        /*0018*/ 	.word	0x00000000
	.align		4
        /*001c*/ 	.word	0xfffffffc


//--------------------- .nv.constant4             --------------------------
	.section	.nv.constant4,"a",@progbits
	.align	8
	.align		8
.nv.constant4:
        /*0000*/ 	.dword	_$_str


//--------------------- .text.attn_fwd            --------------------------
	.section	.text.attn_fwd,"ax",@progbits
	.align	128
        .global         attn_fwd
        .type           attn_fwd,@function
        .size           attn_fwd,(.L_x_3 - attn_fwd)
        .other          attn_fwd,@"STO_CUDA_ENTRY STV_DEFAULT"
attn_fwd:
.text.attn_fwd:
[----:B------:R-:W0:Y:S01]  /*0000*/  LDC R1, c[0x0][0x28] ;  /* 0x00000a00ff017b82 */ /* 0x000e220000000800 */
[----:B------:R-:W1:Y:S07]  /*0010*/  S2R R182, SR_CTAID.X ;  /* 0x0000000000b67919 */ /* 0x000e6e0000002500 */
[----:B------:R-:W2:Y:S01]  /*0020*/  S2UR UR7, SR_CTAID.Y ;  /* 0x00000000000779c3 */ /* 0x000ea20000002600 */
[----:B------:R-:W-:Y:S01]  /*0030*/  ULDC.64 UR4, c[0x0][0x240] ;  /* 0x0000900000047ab9 */ /* 0x000fe20000000a00 */
[----:B------:R-:W-:Y:S01]  /*0040*/  ULDC.64 UR10, c[0x0][0x208] ;  /* 0x00008200000a7ab9 */ /* 0x000fe20000000a00 */
[----:B------:R-:W3:Y:S01]  /*0050*/  S2R R247, SR_TID.X ;  /* 0x0000000000f77919 */ /* 0x000ee20000002100 */
[----:B0-----:R-:W-:-:S04]  /*0060*/  VIADD R1, R1, 0xffffffd8 ;  /* 0xffffffd801017836 */ /* 0x001fc80000000000 */
[----:B------:R-:W0:Y:S08]  /*0070*/  LDC R4, c[0x0][0x248] ;  /* 0x00009200ff047b82 */ /* 0x000e300000000800 */
[----:B------:R-:W4:Y:S01]  /*0080*/  LDC.64 R8, c[0x0][0x210] ;  /* 0x00008400ff087b82 */ /* 0x000f220000000a00 */
[----:B--2---:R-:W-:-:S04]  /*0090*/  UIMAD UR4, UR7, UR4, URZ ;  /* 0x00000004070472a4 */ /* 0x004fc8000f8e023f */
[----:B------:R-:W-:Y:S01]  /*00a0*/  USHF.L.U32 UR6, UR4, 0x1, URZ ;  /* 0x0000000104067899 */ /* 0x000fe2000800063f */
[----:B-1----:R-:W-:Y:S01]  /*00b0*/  IMAD.SHL.U32 R182, R182, 0x20, RZ ;  /* 0x00000020b6b67824 */ /* 0x002fe200078e00ff */
[----:B---3--:R-:W-:-:S04]  /*00c0*/  SHF.R.U32.HI R3, RZ, 0x5, R247 ;  /* 0x00000005ff037819 */ /* 0x008fc800000116f7 */
[----:B------:R-:W-:Y:S02]  /*00d0*/  LOP3.LUT R0, R182, 0x1f, R247, 0xf8, !PT ;  /* 0x0000001fb6007812 */ /* 0x000fe400078ef8f7 */
[----:B------:R-:W-:-:S03]  /*00e0*/  SGXT.U32 R3, R3, 0x2 ;  /* 0x000000020303781a */ /* 0x000fc60000000000 */
[----:B------:R-:W-:Y:S01]  /*00f0*/  IMAD R0, R0, UR5, RZ ;  /* 0x0000000500007c24 */ /* 0x000fe2000f8e02ff */
[----:B------:R-:W-:Y:S01]  /*0100*/  UIMAD.WIDE UR4, UR4, 0x2, URZ ;  /* 0x00000002040478a5 */ /* 0x000fe2000f8e023f */
[----:B0-----:R-:W-:Y:S02]  /*0110*/  IMAD R5, R3, R4, RZ ;  /* 0x0000000403057224 */ /* 0x001fe400078e02ff */
[C---:B------:R-:W-:Y:S02]  /*0120*/  IMAD.SHL.U32 R3, R0.reuse, 0x2, RZ ;  /* 0x0000000200037824 */ /* 0x040fe400078e00ff */
[----:B------:R-:W-:-:S03]  /*0130*/  IMAD.HI R0, R0, 0x2, RZ ;  /* 0x0000000200007827 */ /* 0x000fc600078e02ff */
[----:B----4-:R-:W-:Y:S01]  /*0140*/  IADD3 R2, P0, P1, R3, UR6, R8 ;  /* 0x0000000603027c10 */ /* 0x010fe2000f91e008 */
[----:B------:R-:W-:-:S03]  /*0150*/  IMAD R7, R4, 0x4, R5 ;  /* 0x0000000404077824 */ /* 0x000fc600078e0205 */
[----:B------:R-:W-:Y:S02]  /*0160*/  IADD3.X R0, R0, UR5, R9, P0, P1 ;  /* 0x0000000500007c10 */ /* 0x000fe400087e2409 */
[C---:B------:R-:W-:Y:S02]  /*0170*/  LEA R8, P0, R5.reuse, R2, 0x1 ;  /* 0x0000000205087211 */ /* 0x040fe400078008ff */
[C---:B------:R-:W-:Y:S02]  /*0180*/  LEA R3, R4.reuse, R7, 0x2 ;  /* 0x0000000704037211 */ /* 0x040fe400078e10ff */
[----:B------:R-:W-:Y:S02]  /*0190*/  LEA.HI.X.SX32 R9, R5, R0, 0x1, P0 ;  /* 0x0000000005097211 */ /* 0x000fe400000f0eff */
[-C--:B------:R-:W-:Y:S01]  /*01a0*/  LEA R10, P0, R7, R2.reuse, 0x1 ;  /* 0x00000002070a7211 */ /* 0x080fe200078008ff */
[----:B------:R-:W-:Y:S01]  /*01b0*/  IMAD R15, R4, 0x4, R3 ;  /* 0x00000004040f7824 */ /* 0x000fe200078e0203 */
[----:B------:R-:W-:-:S02]  /*01c0*/  LEA R12, P1, R3, R2, 0x1 ;  /* 0x00000002030c7211 */ /* 0x000fc400078208ff */
[----:B------:R-:W-:Y:S01]  /*01d0*/  LEA.HI.X.SX32 R11, R7, R0, 0x1, P0 ;  /* 0x00000000070b7211 */ /* 0x000fe200000f0eff */
[C---:B------:R-:W-:Y:S01]  /*01e0*/  IMAD R7, R4.reuse, 0x4, R15 ;  /* 0x0000000404077824 */ /* 0x040fe200078e020f */
[----:B------:R-:W-:Y:S02]  /*01f0*/  LEA R14, P0, R15, R2, 0x1 ;  /* 0x000000020f0e7211 */ /* 0x000fe400078008ff */
[-C--:B------:R-:W-:Y:S01]  /*0200*/  LEA.HI.X.SX32 R13, R3, R0.reuse, 0x1, P1 ;  /* 0x00000000030d7211 */ /* 0x080fe200008f0eff */
[C---:B------:R-:W-:Y:S01]  /*0210*/  IMAD R19, R4.reuse, 0x4, R7 ;  /* 0x0000000404137824 */ /* 0x040fe200078e0207 */
[----:B------:R-:W-:Y:S01]  /*0220*/  LEA.HI.X.SX32 R15, R15, R0, 0x1, P0 ;  /* 0x000000000f0f7211 */ /* 0x000fe200000f0eff */
[----:B------:R0:W2:Y:S02]  /*0230*/  LDG.E.U16 R3, desc[UR10][R8.64] ;  /* 0x0000000a08037981 */ /* 0x0000a4000c1e1500 */
[C---:B------:R-:W-:Y:S01]  /*0240*/  IMAD R21, R4.reuse, 0x4, R19 ;  /* 0x0000000404157824 */ /* 0x040fe200078e0213 */
[C---:B------:R-:W-:Y:S01]  /*0250*/  LEA R16, P0, R7.reuse, R2, 0x1 ;  /* 0x0000000207107211 */ /* 0x040fe200078008ff */
[----:B------:R1:W3:Y:S03]  /*0260*/  LDG.E.U16 R6, desc[UR10][R10.64] ;  /* 0x0000000a0a067981 */ /* 0x0002e6000c1e1500 */
[----:B------:R-:W-:Y:S01]  /*0270*/  LEA R23, R4, R21, 0x2 ;  /* 0x0000001504177211 */ /* 0x000fe200078e10ff */
[----:B------:R4:W5:Y:S01]  /*0280*/  LDG.E.U16 R5, desc[UR10][R12.64] ;  /* 0x0000000a0c057981 */ /* 0x000962000c1e1500 */
[----:B------:R-:W-:-:S02]  /*0290*/  LEA.HI.X.SX32 R17, R7, R0, 0x1, P0 ;  /* 0x0000000007117211 */ /* 0x000fc400000f0eff */
[C---:B0-----:R-:W-:Y:S01]  /*02a0*/  LEA R8, P0, R19.reuse, R2, 0x1 ;  /* 0x0000000213087211 */ /* 0x041fe200078008ff */
[----:B------:R0:W3:Y:S01]  /*02b0*/  LDG.E.U16 R7, desc[UR10][R14.64] ;  /* 0x0000000a0e077981 */ /* 0x0000e2000c1e1500 */
[C---:B-1----:R-:W-:Y:S02]  /*02c0*/  IMAD R11, R4.reuse, 0x4, R23 ;  /* 0x00000004040b7824 */ /* 0x042fe400078e0217 */
[----:B------:R-:W-:Y:S01]  /*02d0*/  LEA.HI.X.SX32 R9, R19, R0, 0x1, P0 ;  /* 0x0000000013097211 */ /* 0x000fe200000f0eff */
[----:B------:R-:W3:Y:S01]  /*02e0*/  LDG.E.U16 R24, desc[UR10][R16.64] ;  /* 0x0000000a10187981 */ /* 0x000ee2000c1e1500 */
[-C--:B------:R-:W-:Y:S02]  /*02f0*/  LEA R18, P1, R21, R2.reuse, 0x1 ;  /* 0x0000000215127211 */ /* 0x080fe400078208ff */
[----:B----4-:R-:W-:Y:S01]  /*0300*/  LEA R12, P0, R23, R2, 0x1 ;  /* 0x00000002170c7211 */ /* 0x010fe200078008ff */
[----:B------:R1:W4:Y:S01]  /*0310*/  LDG.E.U16 R26, desc[UR10][R8.64] ;  /* 0x0000000a081a7981 */ /* 0x000322000c1e1500 */
[----:B0-----:R-:W-:Y:S01]  /*0320*/  IMAD R15, R4, 0x4, R11 ;  /* 0x00000004040f7824 */ /* 0x001fe200078e020b */
[----:B------:R-:W-:-:S02]  /*0330*/  LEA.HI.X.SX32 R19, R21, R0, 0x1, P1 ;  /* 0x0000000015137211 */ /* 0x000fc400008f0eff */
[----:B------:R-:W-:Y:S01]  /*0340*/  LEA.HI.X.SX32 R13, R23, R0, 0x1, P0 ;  /* 0x00000000170d7211 */ /* 0x000fe200000f0eff */
[C---:B------:R-:W-:Y:S01]  /*0350*/  IMAD R21, R4.reuse, 0x4, R15 ;  /* 0x0000000404157824 */ /* 0x040fe200078e020f */
[C---:B------:R-:W-:Y:S01]  /*0360*/  LEA R10, P0, R11.reuse, R2, 0x1 ;  /* 0x000000020b0a7211 */ /* 0x040fe200078008ff */
[----:B------:R0:W4:Y:S03]  /*0370*/  LDG.E.U16 R28, desc[UR10][R18.64] ;  /* 0x0000000a121c7981 */ /* 0x000126000c1e1500 */
[----:B------:R-:W-:Y:S01]  /*0380*/  LEA.HI.X.SX32 R11, R11, R0, 0x1, P0 ;  /* 0x000000000b0b7211 */ /* 0x000fe200000f0eff */
[----:B------:R0:W4:Y:S01]  /*0390*/  LDG.E.U16 R30, desc[UR10][R12.64] ;  /* 0x0000000a0c1e7981 */ /* 0x000122000c1e1500 */
[C---:B------:R-:W-:Y:S02]  /*03a0*/  LEA R14, P0, R15.reuse, R2, 0x1 ;  /* 0x000000020f0e7211 */ /* 0x040fe400078008ff */
[----:B------:R-:W-:Y:S01]  /*03b0*/  LEA R23, R4, R21, 0x2 ;  /* 0x0000001504177211 */ /* 0x000fe200078e10ff */
[----:B------:R0:W4:Y:S01]  /*03c0*/  LDG.E.U16 R32, desc[UR10][R10.64] ;  /* 0x0000000a0a207981 */ /* 0x000122000c1e1500 */
[----:B------:R-:W-:-:S02]  /*03d0*/  LEA.HI.X.SX32 R15, R15, R0, 0x1, P0 ;  /* 0x000000000f0f7211 */ /* 0x000fc400000f0eff */
[-C--:B-1----:R-:W-:Y:S01]  /*03e0*/  LEA R8, P0, R23, R2.reuse, 0x1 ;  /* 0x0000000217087211 */ /* 0x082fe200078008ff */
[C---:B0-----:R-:W-:Y:S01]  /*03f0*/  IMAD R19, R4.reuse, 0x4, R23 ;  /* 0x0000000404137824 */ /* 0x041fe200078e0217 */
[----:B------:R-:W-:Y:S01]  /*0400*/  LEA R16, P1, R21, R2, 0x1 ;  /* 0x0000000215107211 */ /* 0x000fe200078208ff */
[----:B------:R0:W4:Y:S01]  /*0410*/  LDG.E.U16 R34, desc[UR10][R14.64] ;  /* 0x0000000a0e227981 */ /* 0x000122000c1e1500 */
[-C--:B------:R-:W-:Y:S02]  /*0420*/  LEA.HI.X.SX32 R9, R23, R0.reuse, 0x1, P0 ;  /* 0x0000000017097211 */ /* 0x080fe400000f0eff */
[----:B------:R-:W-:Y:S01]  /*0430*/  LEA.HI.X.SX32 R17, R21, R0, 0x1, P1 ;  /* 0x0000000015117211 */ /* 0x000fe200008f0eff */
[C---:B------:R-:W-:Y:S01]  /*0440*/  IMAD R21, R4.reuse, 0x4, R19 ;  /* 0x0000000404157824 */ /* 0x040fe200078e0213 */
[C---:B------:R-:W-:Y:S01]  /*0450*/  LEA R12, P0, R19.reuse, R2, 0x1 ;  /* 0x00000002130c7211 */ /* 0x040fe200078008ff */
[----:B------:R-:W4:Y:S03]  /*0460*/  LDG.E.U16 R38, desc[UR10][R8.64] ;  /* 0x0000000a08267981 */ /* 0x000f26000c1e1500 */
[----:B------:R-:W-:Y:S01]  /*0470*/  LEA.HI.X.SX32 R13, R19, R0, 0x1, P0 ;  /* 0x00000000130d7211 */ /* 0x000fe200000f0eff */
[C---:B------:R-:W-:Y:S01]  /*0480*/  IMAD R19, R4.reuse, 0x4, R21 ;  /* 0x0000000404137824 */ /* 0x040fe200078e0215 */
[C---:B------:R-:W-:Y:S01]  /*0490*/  LEA R10, P0, R21.reuse, R2, 0x1 ;  /* 0x00000002150a7211 */ /* 0x040fe200078008ff */
[----:B------:R1:W4:Y:S03]  /*04a0*/  LDG.E.U16 R36, desc[UR10][R16.64] ;  /* 0x0000000a10247981 */ /* 0x000326000c1e1500 */
[----:B------:R-:W-:Y:S01]  /*04b0*/  LEA R23, R4, R19, 0x2 ;  /* 0x0000001304177211 */ /* 0x000fe200078e10ff */
[----:B------:R1:W4:Y:S01]  /*04c0*/  LDG.E.U16 R40, desc[UR10][R12.64] ;  /* 0x0000000a0c287981 */ /* 0x000322000c1e1500 */
[----:B------:R-:W-:-:S02]  /*04d0*/  LEA.HI.X.SX32 R11, R21, R0, 0x1, P0 ;  /* 0x00000000150b7211 */ /* 0x000fc400000f0eff */
[----:B0-----:R-:W-:Y:S01]  /*04e0*/  LEA R14, P0, R23, R2, 0x1 ;  /* 0x00000002170e7211 */ /* 0x001fe200078008ff */
[----:B-1----:R-:W-:-:S03]  /*04f0*/  IMAD R17, R4, 0x4, R23 ;  /* 0x0000000404117824 */ /* 0x002fc600078e0217 */
[----:B------:R-:W-:Y:S01]  /*0500*/  LEA.HI.X.SX32 R15, R23, R0, 0x1, P0 ;  /* 0x00000000170f7211 */ /* 0x000fe200000f0eff */
[----:B------:R0:W4:Y:S01]  /*0510*/  LDG.E.U16 R42, desc[UR10][R10.64] ;  /* 0x0000000a0a2a7981 */ /* 0x000122000c1e1500 */
[C---:B------:R-:W-:Y:S01]  /*0520*/  IMAD R21, R4.reuse, 0x4, R17 ;  /* 0x0000000404157824 */ /* 0x040fe200078e0211 */
[-C--:B------:R-:W-:Y:S02]  /*0530*/  LEA R8, P0, R17, R2.reuse, 0x1 ;  /* 0x0000000211087211 */ /* 0x080fe400078008ff */
[----:B------:R-:W4:Y:S01]  /*0540*/  LDG.E.U16 R44, desc[UR10][R14.64] ;  /* 0x0000000a0e2c7981 */ /* 0x000f22000c1e1500 */
[----:B------:R-:W-:Y:S02]  /*0550*/  LEA R18, P1, R19, R2, 0x1 ;  /* 0x0000000213127211 */ /* 0x000fe400078208ff */
[-C--:B------:R-:W-:Y:S01]  /*0560*/  LEA.HI.X.SX32 R9, R17, R0.reuse, 0x1, P0 ;  /* 0x0000000011097211 */ /* 0x080fe200000f0eff */
[----:B------:R-:W-:Y:S01]  /*0570*/  IMAD R17, R4, 0x4, R21 ;  /* 0x0000000404117824 */ /* 0x000fe200078e0215 */
[----:B------:R-:W-:-:S02]  /*0580*/  LEA.HI.X.SX32 R19, R19, R0, 0x1, P1 ;  /* 0x0000000013137211 */ /* 0x000fc400008f0eff */
[C---:B------:R-:W-:Y:S01]  /*0590*/  LEA R12, P0, R21.reuse, R2, 0x1 ;  /* 0x00000002150c7211 */ /* 0x040fe200078008ff */
[----:B------:R-:W4:Y:S01]  /*05a0*/  LDG.E.U16 R45, desc[UR10][R8.64] ;  /* 0x0000000a082d7981 */ /* 0x000f22000c1e1500 */
[C---:B------:R-:W-:Y:S02]  /*05b0*/  LEA R23, R4.reuse, R17, 0x2 ;  /* 0x0000001104177211 */ /* 0x040fe400078e10ff */
[----:B------:R-:W-:Y:S01]  /*05c0*/  LEA.HI.X.SX32 R13, R21, R0, 0x1, P0 ;  /* 0x00000000150d7211 */ /* 0x000fe200000f0eff */
[----:B------:R1:W4:Y:S01]  /*05d0*/  LDG.E.U16 R43, desc[UR10][R18.64] ;  /* 0x0000000a122b7981 */ /* 0x000322000c1e1500 */
[-C--:B0-----:R-:W-:Y:S02]  /*05e0*/  LEA R10, P0, R23, R2.reuse, 0x1 ;  /* 0x00000002170a7211 */ /* 0x081fe400078008ff */
[----:B------:R-:W-:Y:S01]  /*05f0*/  LEA R16, P1, R17, R2, 0x1 ;  /* 0x0000000211107211 */ /* 0x000fe200078208ff */
[----:B------:R0:W4:Y:S01]  /*0600*/  LDG.E.U16 R46, desc[UR10][R12.64] ;  /* 0x0000000a0c2e7981 */ /* 0x000122000c1e1500 */
[-C--:B------:R-:W-:Y:S01]  /*0610*/  LEA.HI.X.SX32 R11, R23, R0.reuse, 0x1, P0 ;  /* 0x00000000170b7211 */ /* 0x080fe200000f0eff */
[----:B-1----:R-:W-:Y:S01]  /*0620*/  IMAD R19, R4, 0x4, R23 ;  /* 0x0000000404137824 */ /* 0x002fe200078e0217 */
[----:B------:R-:W-:-:S03]  /*0630*/  LEA.HI.X.SX32 R17, R17, R0, 0x1, P1 ;  /* 0x0000000011117211 */ /* 0x000fc600008f0eff */
[----:B------:R-:W4:Y:S01]  /*0640*/  LDG.E.U16 R48, desc[UR10][R10.64] ;  /* 0x0000000a0a307981 */ /* 0x000f22000c1e1500 */
[C---:B------:R-:W-:Y:S01]  /*0650*/  IMAD R21, R4.reuse, 0x4, R19 ;  /* 0x0000000404157824 */ /* 0x040fe200078e0213 */
[C---:B------:R-:W-:Y:S02]  /*0660*/  LEA R14, P0, R19.reuse, R2, 0x1 ;  /* 0x00000002130e7211 */ /* 0x040fe400078008ff */
[----:B------:R1:W4:Y:S02]  /*0670*/  LDG.E.U16 R47, desc[UR10][R16.64] ;  /* 0x0000000a102f7981 */ /* 0x000324000c1e1500 */
[----:B------:R-:W-:Y:S01]  /*0680*/  LEA.HI.X.SX32 R15, R19, R0, 0x1, P0 ;  /* 0x00000000130f7211 */ /* 0x000fe200000f0eff */
[----:B------:R-:W-:Y:S01]  /*0690*/  IMAD R19, R4, 0x4, R21 ;  /* 0x0000000404137824 */ /* 0x000fe200078e0215 */
[----:B------:R-:W-:-:S03]  /*06a0*/  LEA R8, P0, R21, R2, 0x1 ;  /* 0x0000000215087211 */ /* 0x000fc600078008ff */
[----:B------:R1:W4:Y:S01]  /*06b0*/  LDG.E.U16 R49, desc[UR10][R14.64] ;  /* 0x0000000a0e317981 */ /* 0x000322000c1e1500 */
[C---:B------:R-:W-:Y:S02]  /*06c0*/  LEA R23, R4.reuse, R19, 0x2 ;  /* 0x0000001304177211 */ /* 0x040fe400078e10ff */
[----:B------:R-:W-:Y:S02]  /*06d0*/  LEA.HI.X.SX32 R9, R21, R0, 0x1, P0 ;  /* 0x0000000015097211 */ /* 0x000fe400000f0eff */
[-C--:B0-----:R-:W-:Y:S01]  /*06e0*/  LEA R12, P0, R23, R2.reuse, 0x1 ;  /* 0x00000002170c7211 */ /* 0x081fe200078008ff */
[C---:B-1----:R-:W-:Y:S01]  /*06f0*/  IMAD R17, R4.reuse, 0x4, R23 ;  /* 0x0000000404117824 */ /* 0x042fe200078e0217 */
[----:B------:R-:W-:Y:S01]  /*0700*/  LEA R18, P1, R19, R2, 0x1 ;  /* 0x0000000213127211 */ /* 0x000fe200078208ff */
[----:B------:R0:W4:Y:S01]  /*0710*/  LDG.E.U16 R50, desc[UR10][R8.64] ;  /* 0x0000000a08327981 */ /* 0x000122000c1e1500 */
[----:B------:R-:W-:Y:S01]  /*0720*/  LEA.HI.X.SX32 R13, R23, R0, 0x1, P0 ;  /* 0x00000000170d7211 */ /* 0x000fe200000f0eff */
[----:B------:R-:W-:Y:S01]  /*0730*/  IMAD R21, R4, 0x4, R17 ;  /* 0x0000000404157824 */ /* 0x000fe200078e0211 */
[----:B------:R-:W-:-:S02]  /*0740*/  LEA R10, P0, R17, R2, 0x1 ;  /* 0x00000002110a7211 */ /* 0x000fc400078008ff */
[-C--:B------:R-:W-:Y:S01]  /*0750*/  LEA.HI.X.SX32 R19, R19, R0.reuse, 0x1, P1 ;  /* 0x0000000013137211 */ /* 0x080fe200008f0eff */
[----:B------:R-:W4:Y:S01]  /*0760*/  LDG.E.U16 R52, desc[UR10][R12.64] ;  /* 0x0000000a0c347981 */ /* 0x000f22000c1e1500 */
        /* <DEDUP_REMOVED lines=12> */
[C---:B------:R-:W-:Y:S02]  /*0830*/  LEA R12, P0, R19.reuse, R2, 0x1 ;  /* 0x00000002130c7211 */ /* 0x040fe400078008ff */
[----:B------:R1:W4:Y:S02]  /*0840*/  LDG.E.U16 R56, desc[UR10][R8.64] ;  /* 0x0000000a08387981 */ /* 0x000324000c1e1500 */
[----:B------:R-:W-:Y:S01]  /*0850*/  LEA.HI.X.SX32 R13, R19, R0, 0x1, P0 ;  /* 0x00000000130d7211 */ /* 0x000fe200000f0eff */
[C---:B------:R-:W-:Y:S01]  /*0860*/  IMAD R19, R4.reuse, 0x4, R21 ;  /* 0x0000000404137824 */ /* 0x040fe200078e0215 */
[-C--:B------:R-:W-:Y:S02]  /*0870*/  LEA R16, P1, R17, R2.reuse, 0x1 ;  /* 0x0000000211107211 */ /* 0x080fe400078208ff */
[----:B------:R-:W-:Y:S01]  /*0880*/  LEA R10, P0, R21, R2, 0x1 ;  /* 0x00000002150a7211 */ /* 0x000fe200078008ff */
[----:B------:R-:W4:Y:S01]  /*0890*/  LDG.E.U16 R57, desc[UR10][R12.64] ;  /* 0x0000000a0c397981 */ /* 0x000f22000c1e1500 */
[----:B------:R-:W-:-:S02]  /*08a0*/  LEA R23, R4, R19, 0x2 ;  /* 0x0000001304177211 */ /* 0x000fc400078e10ff */
[-C--:B------:R-:W-:Y:S02]  /*08b0*/  LEA.HI.X.SX32 R17, R17, R0.reuse, 0x1, P1 ;  /* 0x0000000011117211 */ /* 0x080fe400008f0eff */
[----:B------:R-:W-:Y:S01]  /*08c0*/  LEA.HI.X.SX32 R11, R21, R0, 0x1, P0 ;  /* 0x00000000150b7211 */ /* 0x000fe200000f0eff */
[----:B------:R-:W-:Y:S01]  /*08d0*/  IMAD R21, R4, 0x4, R23 ;  /* 0x0000000404157824 */ /* 0x000fe200078e0217 */
[C---:B0-----:R-:W-:Y:S01]  /*08e0*/  LEA R14, P0, R23.reuse, R2, 0x1 ;  /* 0x00000002170e7211 */ /* 0x041fe200078008ff */
[----:B------:R0:W4:Y:S03]  /*08f0*/  LDG.E.U16 R55, desc[UR10][R16.64] ;  /* 0x0000000a10377981 */ /* 0x000126000c1e1500 */
[----:B------:R-:W-:Y:S01]  /*0900*/  LEA.HI.X.SX32 R15, R23, R0, 0x1, P0 ;  /* 0x00000000170f7211 */ /* 0x000fe200000f0eff */
[----:B------:R0:W4:Y:S01]  /*0910*/  LDG.E.U16 R58, desc[UR10][R10.64] ;  /* 0x0000000a0a3a7981 */ /* 0x000122000c1e1500 */
[----:B-1----:R-:W-:-:S02]  /*0920*/  LEA R8, P0, R21, R2, 0x1 ;  /* 0x0000000215087211 */ /* 0x002fc400078008ff */
[----:B------:R-:W-:Y:S01]  /*0930*/  LEA R18, P1, R19, R2, 0x1 ;  /* 0x0000000213127211 */ /* 0x000fe200078208ff */
[----:B------:R-:W4:Y:S01]  /*0940*/  LDG.E.U16 R60, desc[UR10][R14.64] ;  /* 0x0000000a0e3c7981 */ /* 0x000f22000c1e1500 */
[----:B0-----:R-:W-:-:S04]  /*0950*/  IMAD R17, R4, 0x4, R21 ;  /* 0x0000000404117824 */ /* 0x001fc800078e0215 */
[----:B------:R-:W-:Y:S01]  /*0960*/  IMAD R23, R4, 0x4, R17 ;  /* 0x0000000404177824 */ /* 0x000fe200078e0211 */
[----:B------:R-:W-:-:S04]  /*0970*/  LEA.HI.X.SX32 R9, R21, R0, 0x1, P0 ;  /* 0x0000000015097211 */ /* 0x000fc800000f0eff */
[----:B------:R-:W-:Y:S01]  /*0980*/  LEA R21, R4, R23, 0x2 ;  /* 0x0000001704157211 */ /* 0x000fe200078e10ff */
[----:B------:R-:W4:Y:S01]  /*0990*/  LDG.E.U16 R61, desc[UR10][R8.64] ;  /* 0x0000000a083d7981 */ /* 0x000f22000c1e1500 */
[----:B------:R-:W-:-:S03]  /*09a0*/  LEA.HI.X.SX32 R19, R19, R0, 0x1, P1 ;  /* 0x0000000013137211 */ /* 0x000fc600008f0eff */
[C---:B------:R-:W-:Y:S01]  /*09b0*/  IMAD R25, R4.reuse, 0x4, R21 ;  /* 0x0000000404197824 */ /* 0x040fe200078e0215 */
[C---:B------:R-:W-:Y:S01]  /*09c0*/  LEA R12, P0, R17.reuse, R2, 0x1 ;  /* 0x00000002110c7211 */ /* 0x040fe200078008ff */
[----:B------:R0:W4:Y:S02]  /*09d0*/  LDG.E.U16 R59, desc[UR10][R18.64] ;  /* 0x0000000a123b7981 */ /* 0x000124000c1e1500 */
[C---:B------:R-:W-:Y:S01]  /*09e0*/  IMAD R27, R4.reuse, 0x4, R25 ;  /* 0x00000004041b7824 */ /* 0x040fe200078e0219 */
[----:B------:R-:W-:Y:S02]  /*09f0*/  LEA.HI.X.SX32 R13, R17, R0, 0x1, P0 ;  /* 0x00000000110d7211 */ /* 0x000fe400000f0eff */
[-C--:B------:R-:W-:Y:S02]  /*0a00*/  LEA R10, P0, R21, R2.reuse, 0x1 ;  /* 0x00000002150a7211 */ /* 0x080fe400078008ff */
[----:B------:R-:W-:Y:S01]  /*0a10*/  LEA R16, P1, R23, R2, 0x1 ;  /* 0x0000000217107211 */ /* 0x000fe200078208ff */
[----:B------:R-:W4:Y:S01]  /*0a20*/  LDG.E.U16 R62, desc[UR10][R12.64] ;  /* 0x0000000a0c3e7981 */ /* 0x000f22000c1e1500 */
[----:B0-----:R-:W-:Y:S01]  /*0a30*/  IMAD R19, R4, 0x4, R27 ;  /* 0x0000000404137824 */ /* 0x001fe200078e021b */
[----:B------:R-:W-:-:S04]  /*0a40*/  LEA.HI.X.SX32 R11, R21, R0, 0x1, P0 ;  /* 0x00000000150b7211 */ /* 0x000fc800000f0eff */
[C---:B------:R-:W-:Y:S01]  /*0a50*/  LEA R21, R4.reuse, R19, 0x2 ;  /* 0x0000001304157211 */ /* 0x040fe200078e10ff */
[----:B------:R-:W4:Y:S01]  /*0a60*/  LDG.E.U16 R64, desc[UR10][R10.64] ;  /* 0x0000000a0a407981 */ /* 0x000f22000c1e1500 */
[----:B------:R-:W-:Y:S02]  /*0a70*/  LEA.HI.X.SX32 R17, R23, R0, 0x1, P1 ;  /* 0x0000000017117211 */ /* 0x000fe400008f0eff */
[C---:B------:R-:W-:Y:S01]  /*0a80*/  LEA R14, P0, R25.reuse, R2, 0x1 ;  /* 0x00000002190e7211 */ /* 0x040fe200078008ff */
[C---:B------:R-:W-:Y:S02]  /*0a90*/  IMAD R23, R4.reuse, 0x4, R21 ;  /* 0x0000000404177824 */ /* 0x040fe400078e0215 */
[----:B------:R0:W4:Y:S01]  /*0aa0*/  LDG.E.U16 R63, desc[UR10][R16.64] ;  /* 0x0000000a103f7981 */ /* 0x000122000c1e1500 */
[----:B------:R-:W-:Y:S01]  /*0ab0*/  LEA.HI.X.SX32 R15, R25, R0, 0x1, P0 ;  /* 0x00000000190f7211 */ /* 0x000fe200000f0eff */
[----:B------:R-:W-:Y:S01]  /*0ac0*/  IMAD R25, R4, 0x4, R23 ;  /* 0x0000000404197824 */ /* 0x000fe200078e0217 */
[----:B------:R-:W-:-:S03]  /*0ad0*/  LEA R8, P0, R27, R2, 0x1 ;  /* 0x000000021b087211 */ /* 0x000fc600078008ff */
[C---:B------:R-:W-:Y:S01]  /*0ae0*/  IMAD R29, R4.reuse, 0x4, R25 ;  /* 0x00000004041d7824 */ /* 0x040fe200078e0219 */
[----:B------:R-:W-:Y:S01]  /*0af0*/  LEA.HI.X.SX32 R9, R27, R0, 0x1, P0 ;  /* 0x000000001b097211 */ /* 0x000fe200000f0eff */
[----:B------:R1:W4:Y:S03]  /*0b00*/  LDG.E.U16 R65, desc[UR10][R14.64] ;  /* 0x0000000a0e417981 */ /* 0x000326000c1e1500 */
[----:B0-----:R-:W-:Y:S01]  /*0b10*/  LEA R17, R4, R29, 0x2 ;  /* 0x0000001d04117211 */ /* 0x001fe200078e10ff */
[----:B------:R0:W4:Y:S01]  /*0b20*/  LDG.E.U16 R66, desc[UR10][R8.64] ;  /* 0x0000000a08427981 */ /* 0x000122000c1e1500 */
[----:B------:R-:W-:-:S03]  /*0b30*/  LEA R12, P0, R21, R2, 0x1 ;  /* 0x00000002150c7211 */ /* 0x000fc600078008ff */
[C---:B------:R-:W-:Y:S01]  /*0b40*/  IMAD R27, R4.reuse, 0x4, R17 ;  /* 0x00000004041b7824 */ /* 0x040fe200078e0211 */
[----:B------:R-:W-:Y:S02]  /*0b50*/  LEA.HI.X.SX32 R13, R21, R0, 0x1, P0 ;  /* 0x00000000150d7211 */ /* 0x000fe400000f0eff */
[-C--:B------:R-:W-:Y:S01]  /*0b60*/  LEA R10, P0, R23, R2.reuse, 0x1 ;  /* 0x00000002170a7211 */ /* 0x080fe200078008ff */
[C---:B------:R-:W-:Y:S01]  /*0b70*/  IMAD R21, R4.reuse, 0x4, R27 ;  /* 0x0000000404157824 */ /* 0x040fe200078e021b */
[----:B------:R-:W-:Y:S01]  /*0b80*/  LEA R18, P1, R19, R2, 0x1 ;  /* 0x0000000213127211 */ /* 0x000fe200078208ff */
[----:B------:R0:W4:Y:S01]  /*0b90*/  LDG.E.U16 R68, desc[UR10][R12.64] ;  /* 0x0000000a0c447981 */ /* 0x000122000c1e1500 */
[----:B------:R-:W-:Y:S01]  /*0ba0*/  LEA.HI.X.SX32 R11, R23, R0, 0x1, P0 ;  /* 0x00000000170b7211 */ /* 0x000fe200000f0eff */
[C---:B------:R-:W-:Y:S01]  /*0bb0*/  IMAD R23, R4.reuse, 0x4, R21 ;  /* 0x0000000404177824 */ /* 0x040fe200078e0215 */
[----:B-1----:R-:W-:Y:S02]  /*0bc0*/  LEA R14, P0, R25, R2, 0x1 ;  /* 0x00000002190e7211 */ /* 0x002fe400078008ff */
[----:B------:R-:W-:Y:S01]  /*0bd0*/  LEA.HI.X.SX32 R19, R19, R0, 0x1, P1 ;  /* 0x0000000013137211 */ /* 0x000fe200008f0eff */
[----:B------:R1:W4:Y:S01]  /*0be0*/  LDG.E.U16 R69, desc[UR10][R10.64] ;  /* 0x0000000a0a457981 */ /* 0x000322000c1e1500 */
[----:B------:R-:W-:-:S02]  /*0bf0*/  LEA R31, R4, R23, 0x2 ;  /* 0x00000017041f7211 */ /* 0x000fc400078e10ff */
[----:B0-----:R-:W-:Y:S01]  /*0c00*/  LEA R8, P1, R29, R2, 0x1 ;  /* 0x000000021d087211 */ /* 0x001fe200078208ff */
[----:B------:R-:W4:Y:S01]  /*0c10*/  LDG.E.U16 R67, desc[UR10][R18.64] ;  /* 0x0000000a12437981 */ /* 0x000f22000c1e1500 */
[-C--:B------:R-:W-:Y:S01]  /*0c20*/  LEA.HI.X.SX32 R15, R25, R0.reuse, 0x1, P0 ;  /* 0x00000000190f7211 */ /* 0x080fe200000f0eff */
[C---:B------:R-:W-:Y:S01]  /*0c30*/  IMAD R25, R4.reuse, 0x4, R31 ;  /* 0x0000000404197824 */ /* 0x040fe200078e021f */
[----:B------:R-:W-:Y:S02]  /*0c40*/  LEA.HI.X.SX32 R9, R29, R0, 0x1, P1 ;  /* 0x000000001d097211 */ /* 0x000fe400008f0eff */
[C---:B------:R-:W-:Y:S01]  /*0c50*/  LEA R16, P0, R17.reuse, R2, 0x1 ;  /* 0x0000000211107211 */ /* 0x040fe200078008ff */
[C---:B------:R-:W-:Y:S01]  /*0c60*/  IMAD R29, R4.reuse, 0x4, R25 ;  /* 0x00000004041d7824 */ /* 0x040fe200078e0219 */
[----:B------:R-:W4:Y:S02]  /*0c70*/  LDG.E.U16 R70, desc[UR10][R14.64] ;  /* 0x0000000a0e467981 */ /* 0x000f24000c1e1500 */
[----:B------:R-:W-:Y:S01]  /*0c80*/  LEA.HI.X.SX32 R17, R17, R0, 0x1, P0 ;  /* 0x0000000011117211 */ /* 0x000fe200000f0eff */
[C---:B------:R-:W-:Y:S01]  /*0c90*/  IMAD R33, R4.reuse, 0x4, R29 ;  /* 0x0000000404217824 */ /* 0x040fe200078e021d */
[C---:B------:R-:W-:Y:S01]  /*0ca0*/  LEA R12, P0, R27.reuse, R2, 0x1 ;  /* 0x000000021b0c7211 */ /* 0x040fe200078008ff */
[----:B------:R0:W4:Y:S03]  /*0cb0*/  LDG.E.U16 R71, desc[UR10][R8.64] ;  /* 0x0000000a08477981 */ /* 0x000126000c1e1500 */
[----:B------:R-:W-:Y:S01]  /*0cc0*/  LEA.HI.X.SX32 R13, R27, R0, 0x1, P0 ;  /* 0x000000001b0d7211 */ /* 0x000fe200000f0eff */
[----:B------:R0:W4:Y:S01]  /*0cd0*/  LDG.E.U16 R72, desc[UR10][R16.64] ;  /* 0x0000000a10487981 */ /* 0x000122000c1e1500 */
[----:B------:R-:W-:-:S02]  /*0ce0*/  LEA R27, R4, R33, 0x2 ;  /* 0x00000021041b7211 */ /* 0x000fc400078e10ff */
[C---:B-1----:R-:W-:Y:S01]  /*0cf0*/  LEA R10, P0, R21.reuse, R2, 0x1 ;  /* 0x00000002150a7211 */ /* 0x042fe200078008ff */
[----:B------:R-:W4:Y:S02]  /*0d00*/  LDG.E.U16 R73, desc[UR10][R12.64] ;  /* 0x0000000a0c497981 */ /* 0x000f24000c1e1500 */
[----:B------:R-:W-:Y:S01]  /*0d10*/  IMAD R35, R4, 0x4, R27 ;  /* 0x0000000404237824 */ /* 0x000fe200078e021b */
[----:B------:R-:W-:-:S03]  /*0d20*/  LEA.HI.X.SX32 R11, R21, R0, 0x1, P0 ;  /* 0x00000000150b7211 */ /* 0x000fc600000f0eff */
[C---:B------:R-:W-:Y:S01]  /*0d30*/  IMAD R37, R4.reuse, 0x4, R35 ;  /* 0x0000000404257824 */ /* 0x040fe200078e0223 */
[C---:B0-----:R-:W-:Y:S01]  /*0d40*/  LEA R8, P0, R25.reuse, R2, 0x1 ;  /* 0x0000000219087211 */ /* 0x041fe200078008ff */
[----:B------:R0:W4:Y:S02]  /*0d50*/  LDG.E.U16 R74, desc[UR10][R10.64] ;  /* 0x0000000a0a4a7981 */ /* 0x000124000c1e1500 */
[C---:B------:R-:W-:Y:S01]  /*0d60*/  IMAD R21, R4.reuse, 0x4, R37 ;  /* 0x0000000404157824 */ /* 0x040fe200078e0225 */
[----:B------:R-:W-:Y:S02]  /*0d70*/  LEA.HI.X.SX32 R9, R25, R0, 0x1, P0 ;  /* 0x0000000019097211 */ /* 0x000fe400000f0eff */
[C---:B------:R-:W-:Y:S02]  /*0d80*/  LEA R18, P1, R23.reuse, R2, 0x1 ;  /* 0x0000000217127211 */ /* 0x040fe400078208ff */
[----:B------:R-:W-:Y:S01]  /*0d90*/  LEA R25, R4, R21, 0x2 ;  /* 0x0000001504197211 */ /* 0x000fe200078e10ff */
[----:B------:R-:W4:Y:S01]  /*0da0*/  LDG.E.U16 R76, desc[UR10][R8.64] ;  /* 0x0000000a084c7981 */ /* 0x000f22000c1e1500 */
[----:B------:R-:W-:-:S02]  /*0db0*/  LEA.HI.X.SX32 R19, R23, R0, 0x1, P1 ;  /* 0x0000000017137211 */ /* 0x000fc400008f0eff */
[-C--:B------:R-:W-:Y:S01]  /*0dc0*/  LEA R14, P0, R33, R2.reuse, 0x1 ;  /* 0x00000002210e7211 */ /* 0x080fe200078008ff */
[C---:B------:R-:W-:Y:S01]  /*0dd0*/  IMAD R23, R4.reuse, 0x4, R25 ;  /* 0x0000000404177824 */ /* 0x040fe200078e0219 */
[----:B------:R-:W-:Y:S01]  /*0de0*/  LEA R16, P1, R35, R2, 0x1 ;  /* 0x0000000223107211 */ /* 0x000fe200078208ff */
[----:B------:R1:W4:Y:S01]  /*0df0*/  LDG.E.U16 R75, desc[UR10][R18.64] ;  /* 0x0000000a124b7981 */ /* 0x000322000c1e1500 */
[-C--:B------:R-:W-:Y:S01]  /*0e00*/  LEA.HI.X.SX32 R15, R33, R0.reuse, 0x1, P0 ;  /* 0x00000000210f7211 */ /* 0x080fe200000f0eff */
[----:B------:R-:W-:Y:S01]  /*0e10*/  IMAD R33, R4, 0x4, R23 ;  /* 0x0000000404217824 */ /* 0x000fe200078e0217 */
[----:B------:R-:W-:-:S03]  /*0e20*/  LEA.HI.X.SX32 R17, R35, R0, 0x1, P1 ;  /* 0x0000000023117211 */ /* 0x000fc600008f0eff */
[C---:B------:R-:W-:Y:S01]  /*0e30*/  IMAD R35, R4.reuse, 0x4, R33 ;  /* 0x0000000404237824 */ /* 0x040fe200078e0221 */
[C---:B0-----:R-:W-:Y:S01]  /*0e40*/  LEA R10, P0, R21.reuse, R2, 0x1 ;  /* 0x00000002150a7211 */ /* 0x041fe200078008ff */
[----:B------:R-:W4:Y:S03]  /*0e50*/  LDG.E.U16 R77, desc[UR10][R14.64] ;  /* 0x0000000a0e4d7981 */ /* 0x000f26000c1e1500 */
[----:B------:R-:W-:Y:S01]  /*0e60*/  LEA R39, R4, R35, 0x2 ;  /* 0x0000002304277211 */ /* 0x000fe200078e10ff */
[----:B------:R-:W4:Y:S01]  /*0e70*/  LDG.E.U16 R78, desc[UR10][R16.64] ;  /* 0x0000000a104e7981 */ /* 0x000f22000c1e1500 */
[----:B------:R-:W-:-:S03]  /*0e80*/  LEA.HI.X.SX32 R11, R21, R0, 0x1, P0 ;  /* 0x00000000150b7211 */ /* 0x000fc600000f0eff */
[C---:B------:R-:W-:Y:S01]  /*0e90*/  IMAD R21, R4.reuse, 0x4, R39 ;  /* 0x0000000404157824 */ /* 0x040fe200078e0227 */
[-C--:B------:R-:W-:Y:S01]  /*0ea0*/  LEA R12, P0, R23, R2.reuse, 0x1 ;  /* 0x00000002170c7211 */ /* 0x080fe200078008ff */
[----:B------:R0:W4:Y:S01]  /*0eb0*/  LDG.E.U16 R79, desc[UR10][R10.64] ;  /* 0x0000000a0a4f7981 */ /* 0x000122000c1e1500 */
[----:B-1----:R-:W-:Y:S01]  /*0ec0*/  LEA R18, P1, R35, R2, 0x1 ;  /* 0x0000000223127211 */ /* 0x002fe200078208ff */
[C---:B------:R-:W-:Y:S01]  /*0ed0*/  IMAD R41, R4.reuse, 0x4, R21 ;  /* 0x0000000404297824 */ /* 0x040fe200078e0215 */
[-C--:B------:R-:W-:Y:S02]  /*0ee0*/  LEA.HI.X.SX32 R13, R23, R0.reuse, 0x1, P0 ;  /* 0x00000000170d7211 */ /* 0x080fe400000f0eff */
[----:B------:R-:W-:Y:S01]  /*0ef0*/  LEA.HI.X.SX32 R19, R35, R0, 0x1, P1 ;  /* 0x0000000023137211 */ /* 0x000fe200008f0eff */
[----:B------:R-:W-:Y:S01]  /*0f00*/  IMAD R35, R4, 0x4, R41 ;  /* 0x0000000404237824 */ /* 0x000fe200078e0229 */
[C---:B------:R-:W-:Y:S01]  /*0f10*/  LEA R20, P0, R21.reuse, R2, 0x1 ;  /* 0x0000000215147211 */ /* 0x040fe200078008ff */
[----:B------:R1:W4:Y:S03]  /*0f20*/  LDG.E.U16 R80, desc[UR10][R12.64] ;  /* 0x0000000a0c507981 */ /* 0x000326000c1e1500 */
[----:B------:R-:W-:Y:S01]  /*0f30*/  LEA.HI.X.SX32 R21, R21, R0, 0x1, P0 ;  /* 0x0000000015157211 */ /* 0x000fe200000f0eff */
[----:B------:R2:W4:Y:S01]  /*0f40*/  LDG.E.U16 R81, desc[UR10][R18.64] ;  /* 0x0000000a12517981 */ /* 0x000522000c1e1500 */
[----:B------:R-:W-:-:S02]  /*0f50*/  LEA R22, P1, R35, R2, 0x1 ;  /* 0x0000000223167211 */ /* 0x000fc400078208ff */
[----:B------:R-:W-:Y:S01]  /*0f60*/  LEA R8, P0, R31, R2, 0x1 ;  /* 0x000000021f087211 */ /* 0x000fe200078008ff */
[----:B------:R5:W4:Y:S01]  /*0f70*/  LDG.E.U16 R82, desc[UR10][R20.64] ;  /* 0x0000000a14527981 */ /* 0x000b22000c1e1500 */
[-C--:B------:R-:W-:Y:S02]  /*0f80*/  LEA.HI.X.SX32 R23, R35, R0.reuse, 0x1, P1 ;  /* 0x0000000023177211 */ /* 0x080fe400008f0eff */
[----:B------:R-:W-:Y:S02]  /*0f90*/  LEA.HI.X.SX32 R9, R31, R0, 0x1, P0 ;  /* 0x000000001f097211 */ /* 0x000fe400000f0eff */
[-C--:B0-----:R-:W-:Y:S02]  /*0fa0*/  LEA R10, P1, R29, R2.reuse, 0x1 ;  /* 0x000000021d0a7211 */ /* 0x081fe400078208ff */
[----:B-1----:R-:W-:Y:S01]  /*0fb0*/  LEA R12, P0, R27, R2, 0x1 ;  /* 0x000000021b0c7211 */ /* 0x002fe200078008ff */
[----:B------:R-:W4:Y:S01]  /*0fc0*/  LDG.E.U16 R23, desc[UR10][R22.64] ;  /* 0x0000000a16177981 */ /* 0x000f22000c1e1500 */
[----:B------:R-:W-:-:S02]  /*0fd0*/  LEA.HI.X.SX32 R11, R29, R0, 0x1, P1 ;  /* 0x000000001d0b7211 */ /* 0x000fc400008f0eff */
[----:B------:R-:W-:Y:S01]  /*0fe0*/  LEA.HI.X.SX32 R13, R27, R0, 0x1, P0 ;  /* 0x000000001b0d7211 */ /* 0x000fe200000f0eff */
[----:B------:R0:W4:Y:S01]  /*0ff0*/  LDG.E.U16 R29, desc[UR10][R8.64] ;  /* 0x0000000a081d7981 */ /* 0x000122000c1e1500 */
[-C--:B------:R-:W-:Y:S02]  /*1000*/  LEA R14, P1, R37, R2.reuse, 0x1 ;  /* 0x00000002250e7211 */ /* 0x080fe400078208ff */
[----:B------:R-:W-:Y:S01]  /*1010*/  LEA R16, P0, R25, R2, 0x1 ;  /* 0x0000000219107211 */ /* 0x000fe200078008ff */
[----:B------:R1:W4:Y:S01]  /*1020*/  LDG.E.U16 R27, desc[UR10][R10.64] ;  /* 0x0000000a0a1b7981 */ /* 0x000322000c1e1500 */
[-C--:B------:R-:W-:Y:S02]  /*1030*/  LEA.HI.X.SX32 R15, R37, R0.reuse, 0x1, P1 ;  /* 0x00000000250f7211 */ /* 0x080fe400008f0eff */
[----:B------:R-:W-:Y:S01]  /*1040*/  LEA.HI.X.SX32 R17, R25, R0, 0x1, P0 ;  /* 0x0000000019117211 */ /* 0x000fe200000f0eff */
[----:B------:R3:W4:Y:S01]  /*1050*/  LDG.E.U16 R12, desc[UR10][R12.64] ;  /* 0x0000000a0c0c7981 */ /* 0x000722000c1e1500 */
[----:B--2---:R-:W-:-:S02]  /*1060*/  LEA R18, P0, R33, R2, 0x1 ;  /* 0x0000000221127211 */ /* 0x004fc400078008ff */
[----:B-----5:R-:W-:Y:S01]  /*1070*/  LEA R20, P1, R39, R2, 0x1 ;  /* 0x0000000227147211 */ /* 0x020fe200078208ff */
[----:B------:R2:W5:Y:S01]  /*1080*/  LDG.E.U16 R22, desc[UR10][R14.64] ;  /* 0x0000000a0e167981 */ /* 0x000562000c1e1500 */
[----:B------:R-:W-:Y:S02]  /*1090*/  LEA R35, R4, R35, 0x2 ;  /* 0x0000002304237211 */ /* 0x000fe400078e10ff */
[-C--:B------:R-:W-:Y:S01]  /*10a0*/  LEA.HI.X.SX32 R19, R33, R0.reuse, 0x1, P0 ;  /* 0x0000000021137211 */ /* 0x080fe200000f0eff */
[----:B------:R-:W5:Y:S01]  /*10b0*/  LDG.E.U16 R16, desc[UR10][R16.64] ;  /* 0x0000000a10107981 */ /* 0x000f62000c1e1500 */
[----:B------:R-:W-:Y:S02]  /*10c0*/  LEA.HI.X.SX32 R21, R39, R0, 0x1, P1 ;  /* 0x0000000027157211 */ /* 0x000fe400008f0eff */
[-C--:B0-----:R-:W-:Y:S01]  /*10d0*/  LEA R8, P0, R41, R2.reuse, 0x1 ;  /* 0x0000000229087211 */ /* 0x081fe200078008ff */
[----:B------:R-:W5:Y:S01]  /*10e0*/  LDG.E.U16 R18, desc[UR10][R18.64] ;  /* 0x0000000a12127981 */ /* 0x000f62000c1e1500 */
[----:B-1----:R-:W-:-:S02]  /*10f0*/  LEA R10, P1, R35, R2, 0x1 ;  /* 0x00000002230a7211 */ /* 0x002fc400078208ff */
[-C--:B------:R-:W-:Y:S01]  /*1100*/  LEA.HI.X.SX32 R9, R41, R0.reuse, 0x1, P0 ;  /* 0x0000000029097211 */ /* 0x080fe200000f0eff */
[----:B------:R-:W5:Y:S01]  /*1110*/  LDG.E.U16 R20, desc[UR10][R20.64] ;  /* 0x0000000a14147981 */ /* 0x000f62000c1e1500 */
[----:B------:R-:W-:-:S03]  /*1120*/  LEA.HI.X.SX32 R11, R35, R0, 0x1, P1 ;  /* 0x00000000230b7211 */ /* 0x000fc600008f0eff */
[----:B------:R-:W5:Y:S04]  /*1130*/  LDG.E.U16 R8, desc[UR10][R8.64] ;  /* 0x0000000a08087981 */ /* 0x000f68000c1e1500 */
[----:B------:R-:W5:Y:S01]  /*1140*/  LDG.E.U16 R10, desc[UR10][R10.64] ;  /* 0x0000000a0a0a7981 */ /* 0x000f62000c1e1500 */
[----:B------:R-:W0:Y:S01]  /*1150*/  S2UR UR6, SR_CgaCtaId ;  /* 0x00000000000679c3 */ /* 0x000e220000008800 */
[----:B------:R-:W-:Y:S02]  /*1160*/  LOP3.LUT R0, R247, 0x3f, RZ, 0xc0, !PT ;  /* 0x0000003ff7007812 */ /* 0x000fe400078ec0ff */
[----:B---3--:R-:W-:Y:S01]  /*1170*/  SHF.R.S32.HI R13, RZ, 0x6, R247 ;  /* 0x00000006ff0d7819 */ /* 0x008fe200000114f7 */
[----:B------:R-:W-:Y:S01]  /*1180*/  UMOV UR4, 0x400 ;  /* 0x0000040000047882 */ /* 0x000fe20000000000 */
[----:B------:R-:W-:-:S02]  /*1190*/  VIADD R118, R182, 0x20 ;  /* 0x00000020b6767836 */ /* 0x000fc40000000000 */
[----:B------:R-:W-:Y:S01]  /*11a0*/  IMAD.SHL.U32 R0, R0, 0x2, RZ ;  /* 0x0000000200007824 */ /* 0x000fe200078e00ff */
[----:B------:R-:W-:Y:S02]  /*11b0*/  SGXT R13, R13, 0x1 ;  /* 0x000000010d0d781a */ /* 0x000fe40000000200 */
[----:B------:R-:W-:Y:S02]  /*11c0*/  ISETP.GE.AND P0, PT, R118, 0x1, PT ;  /* 0x000000017600780c */ /* 0x000fe40003f06270 */
[----:B------:R-:W-:Y:S01]  /*11d0*/  LOP3.LUT R0, R0, 0x90, R13, 0x78, !PT ;  /* 0x0000009000007812 */ /* 0x000fe200078e780d */
[----:B0-----:R-:W-:-:S09]  /*11e0*/  ULEA UR6, UR6, UR4, 0x18 ;  /* 0x0000000406067291 */ /* 0x001fd2000f8ec03f */
[----:B------:R0:W-:Y:S04]  /*11f0*/  STS.U16 [R0+UR6], R3 ;  /* 0x0000000300007988 */ /* 0x0001e80008000406 */
[----:B------:R1:W-:Y:S01]  /*1200*/  STS.U16 [R0+UR6+0x200], R5 ;  /* 0x0002000500007988 */ /* 0x0003e20008000406 */
[----:B0-----:R-:W-:-:S03]  /*1210*/  LOP3.LUT R3, R0, 0x20, RZ, 0x3c, !PT ;  /* 0x0000002000037812 */ /* 0x001fc600078e3cff */
[----:B------:R-:W-:Y:S04]  /*1220*/  STS.U16 [R0+UR6+0x400], R24 ;  /* 0x0004001800007988 */ /* 0x000fe80008000406 */
[----:B----4-:R-:W-:Y:S04]  /*1230*/  STS.U16 [R0+UR6+0x600], R28 ;  /* 0x0006001c00007988 */ /* 0x010fe80008000406 */
[----:B------:R-:W-:Y:S04]  /*1240*/  STS.U16 [R0+UR6+0x800], R32 ;  /* 0x0008002000007988 */ /* 0x000fe80008000406 */
[----:B------:R-:W-:Y:S04]  /*1250*/  STS.U16 [R0+UR6+0xa00], R36 ;  /* 0x000a002400007988 */ /* 0x000fe80008000406 */
[----:B------:R-:W-:Y:S04]  /*1260*/  STS.U16 [R0+UR6+0xc00], R40 ;  /* 0x000c002800007988 */ /* 0x000fe80008000406 */
[----:B------:R-:W-:Y:S04]  /*1270*/  STS.U16 [R0+UR6+0xe00], R43 ;  /* 0x000e002b00007988 */ /* 0x000fe80008000406 */
[----:B------:R-:W-:Y:S04]  /*1280*/  STS.U16 [R0+UR6+0x1000], R45 ;  /* 0x0010002d00007988 */ /* 0x000fe80008000406 */
[----:B------:R-:W-:Y:S04]  /*1290*/  STS.U16 [R0+UR6+0x1200], R47 ;  /* 0x0012002f00007988 */ /* 0x000fe80008000406 */
[----:B------:R-:W-:Y:S04]  /*12a0*/  STS.U16 [R0+UR6+0x1400], R49 ;  /* 0x0014003100007988 */ /* 0x000fe80008000406 */
[----:B------:R-:W-:Y:S04]  /*12b0*/  STS.U16 [R0+UR6+0x1600], R51 ;  /* 0x0016003300007988 */ /* 0x000fe80008000406 */
[----:B------:R-:W-:Y:S01]  /*12c0*/  STS.U16 [R0+UR6+0x1800], R53 ;  /* 0x0018003500007988 */ /* 0x000fe20008000406 */
[----:B--2---:R-:W-:Y:S01]  /*12d0*/  MOV R14, 0xff800000 ;  /* 0xff800000000e7802 */ /* 0x004fe20000000f00 */
[----:B------:R-:W-:Y:S01]  /*12e0*/  IMAD.MOV.U32 R15, RZ, RZ, -0x800000 ;  /* 0xff800000ff0f7424 */ /* 0x000fe200078e00ff */
[----:B------:R-:W-:Y:S01]  /*12f0*/  CS2R R128, SRZ ;  /* 0x0000000000807805 */ /* 0x000fe2000001ff00 */
[----:B------:R-:W-:Y:S01]  /*1300*/  STS.U16 [R0+UR6+0x1c00], R57 ;  /* 0x001c003900007988 */ /* 0x000fe20008000406 */
[----:B------:R-:W-:Y:S01]  /*1310*/  IMAD.MOV.U32 R152, RZ, RZ, -0x800000 ;  /* 0xff800000ff987424 */ /* 0x000fe200078e00ff */
[----:B------:R-:W-:Y:S01]  /*1320*/  CS2R R130, SRZ ;  /* 0x0000000000827805 */ /* 0x000fe2000001ff00 */
[----:B-1----:R-:W-:Y:S01]  /*1330*/  IMAD.MOV.U32 R5, RZ, RZ, 0x3f800000 ;  /* 0x3f800000ff057424 */ /* 0x002fe200078e00ff */
[----:B------:R-:W-:Y:S01]  /*1340*/  CS2R R124, SRZ ;  /* 0x00000000007c7805 */ /* 0x000fe2000001ff00 */
[----:B------:R-:W-:Y:S01]  /*1350*/  STS.U16 [R0+UR6+0x1a00], R55 ;  /* 0x001a003700007988 */ /* 0x000fe20008000406 */
[----:B------:R-:W-:-:S02]  /*1360*/  CS2R R126, SRZ ;  /* 0x00000000007e7805 */ /* 0x000fc4000001ff00 */
[----:B------:R-:W-:Y:S02]  /*1370*/  CS2R R84, SRZ ;  /* 0x0000000000547805 */ /* 0x000fe4000001ff00 */
[----:B------:R-:W-:Y:S02]  /*1380*/  CS2R R86, SRZ ;  /* 0x0000000000567805 */ /* 0x000fe4000001ff00 */
[----:B------:R-:W-:Y:S02]  /*1390*/  CS2R R88, SRZ ;  /* 0x0000000000587805 */ /* 0x000fe4000001ff00 */
[----:B------:R-:W-:Y:S02]  /*13a0*/  CS2R R90, SRZ ;  /* 0x00000000005a7805 */ /* 0x000fe4000001ff00 */
[----:B------:R-:W-:Y:S02]  /*13b0*/  CS2R R92, SRZ ;  /* 0x00000000005c7805 */ /* 0x000fe4000001ff00 */
        /* <DEDUP_REMOVED lines=9> */
[----:B------:R-:W-:Y:S01]  /*1450*/  CS2R R112, SRZ ;  /* 0x0000000000707805 */ /* 0x000fe2000001ff00 */
[----:B------:R-:W-:Y:S01]  /*1460*/  STS.U16 [R0+UR6+0x2000], R61 ;  /* 0x0020003d00007988 */ /* 0x000fe20008000406 */
[----:B------:R-:W-:Y:S02]  /*1470*/  CS2R R114, SRZ ;  /* 0x0000000000727805 */ /* 0x000fe4000001ff00 */
[----:B------:R-:W-:Y:S01]  /*1480*/  CS2R R116, SRZ ;  /* 0x0000000000747805 */ /* 0x000fe2000001ff00 */
[----:B------:R-:W-:Y:S01]  /*1490*/  STS.U16 [R0+UR6+0x1e00], R59 ;  /* 0x001e003b00007988 */ /* 0x000fe20008000406 */
[----:B------:R-:W-:-:S02]  /*14a0*/  CS2R R118, SRZ ;  /* 0x0000000000767805 */ /* 0x000fc4000001ff00 */
[----:B------:R-:W-:Y:S02]  /*14b0*/  CS2R R120, SRZ ;  /* 0x0000000000787805 */ /* 0x000fe4000001ff00 */
[----:B------:R-:W-:Y:S02]  /*14c0*/  CS2R R122, SRZ ;  /* 0x00000000007a7805 */ /* 0x000fe4000001ff00 */
[C---:B------:R-:W-:Y:S02]  /*14d0*/  LOP3.LUT R2, R247.reuse, 0x7f, RZ, 0xc0, !PT ;  /* 0x0000007ff7027812 */ /* 0x040fe400078ec0ff */
[----:B------:R-:W-:Y:S01]  /*14e0*/  LOP3.LUT R163, R247, 0x1c, RZ, 0xc0, !PT ;  /* 0x0000001cf7a37812 */ /* 0x000fe200078ec0ff */
        /* <DEDUP_REMOVED lines=8> */
[----:B------:R0:W-:Y:S04]  /*1570*/  STS.U16 [R0+UR6+0x3200], R77 ;  /* 0x0032004d00007988 */ /* 0x0001e80008000406 */
[----:B------:R-:W-:Y:S04]  /*1580*/  STS.U16 [R0+UR6+0x3400], R78 ;  /* 0x0034004e00007988 */ /* 0x000fe80008000406 */
[----:B------:R1:W-:Y:S01]  /*1590*/  STS.U16 [R0+UR6+0x3600], R79 ;  /* 0x0036004f00007988 */ /* 0x0003e20008000406 */
[----:B0-----:R-:W-:-:S03]  /*15a0*/  CS2R R76, SRZ ;  /* 0x00000000004c7805 */ /* 0x001fc6000001ff00 */
[----:B------:R-:W-:Y:S04]  /*15b0*/  STS.U16 [R0+UR6+0x3800], R80 ;  /* 0x0038005000007988 */ /* 0x000fe80008000406 */
[----:B------:R0:W-:Y:S04]  /*15c0*/  STS.U16 [R0+UR6+0x3a00], R81 ;  /* 0x003a005100007988 */ /* 0x0001e80008000406 */
[----:B------:R2:W-:Y:S01]  /*15d0*/  STS.U16 [R0+UR6+0x3c00], R82 ;  /* 0x003c005200007988 */ /* 0x0005e20008000406 */
[----:B-1----:R-:W-:-:S03]  /*15e0*/  CS2R R78, SRZ ;  /* 0x00000000004e7805 */ /* 0x002fc6000001ff00 */
[----:B------:R1:W-:Y:S01]  /*15f0*/  STS.U16 [R0+UR6+0x3e00], R23 ;  /* 0x003e001700007988 */ /* 0x0003e20008000406 */
[----:B0-----:R-:W-:-:S03]  /*1600*/  CS2R R80, SRZ ;  /* 0x0000000000507805 */ /* 0x001fc6000001ff00 */
[----:B------:R0:W-:Y:S01]  /*1610*/  STS.U16 [R3+UR6+0x100], R6 ;  /* 0x0001000603007988 */ /* 0x0001e20008000406 */
[----:B--2---:R-:W-:-:S03]  /*1620*/  CS2R R82, SRZ ;  /* 0x0000000000527805 */ /* 0x004fc6000001ff00 */
[----:B------:R2:W-:Y:S04]  /*1630*/  STS.U16 [R3+UR6+0x300], R7 ;  /* 0x0003000703007988 */ /* 0x0005e80008000406 */
[----:B------:R-:W-:Y:S01]  /*1640*/  STS.U16 [R3+UR6+0x500], R26 ;  /* 0x0005001a03007988 */ /* 0x000fe20008000406 */
[----:B-1----:R-:W-:-:S03]  /*1650*/  IMAD.MOV.U32 R0, RZ, RZ, -0x800000 ;  /* 0xff800000ff007424 */ /* 0x002fc600078e00ff */
[----:B------:R-:W-:Y:S01]  /*1660*/  STS.U16 [R3+UR6+0x700], R30 ;  /* 0x0007001e03007988 */ /* 0x000fe20008000406 */
[----:B0-----:R-:W-:-:S03]  /*1670*/  MOV R6, 0x3f800000 ;  /* 0x3f80000000067802 */ /* 0x001fc60000000f00 */
[----:B------:R-:W-:Y:S01]  /*1680*/  STS.U16 [R3+UR6+0x900], R34 ;  /* 0x0009002203007988 */ /* 0x000fe20008000406 */
[----:B--2---:R-:W-:-:S03]  /*1690*/  IMAD.MOV.U32 R7, RZ, RZ, 0x3f800000 ;  /* 0x3f800000ff077424 */ /* 0x004fc600078e00ff */
        /* <DEDUP_REMOVED lines=15> */
[----:B------:R1:W-:Y:S04]  /*1790*/  STS.U16 [R3+UR6+0x2900], R70 ;  /* 0x0029004603007988 */ /* 0x0003e80008000406 */
[----:B------:R2:W-:Y:S04]  /*17a0*/  STS.U16 [R3+UR6+0x2b00], R72 ;  /* 0x002b004803007988 */ /* 0x0005e80008000406 */
[----:B------:R3:W-:Y:S01]  /*17b0*/  STS.U16 [R3+UR6+0x2d00], R74 ;  /* 0x002d004a03007988 */ /* 0x0007e20008000406 */
[----:B0-----:R-:W-:-:S03]  /*17c0*/  CS2R R68, SRZ ;  /* 0x0000000000447805 */ /* 0x001fc6000001ff00 */
[----:B------:R-:W-:Y:S01]  /*17d0*/  STS.U16 [R3+UR6+0x2f00], R29 ;  /* 0x002f001d03007988 */ /* 0x000fe20008000406 */
[----:B-1----:R-:W-:-:S03]  /*17e0*/  CS2R R70, SRZ ;  /* 0x0000000000467805 */ /* 0x002fc6000001ff00 */
[----:B------:R-:W-:Y:S01]  /*17f0*/  STS.U16 [R3+UR6+0x3100], R27 ;  /* 0x0031001b03007988 */ /* 0x000fe20008000406 */
[----:B--2---:R-:W-:-:S03]  /*1800*/  CS2R R72, SRZ ;  /* 0x0000000000487805 */ /* 0x004fc6000001ff00 */
[----:B------:R0:W-:Y:S01]  /*1810*/  STS.U16 [R3+UR6+0x3300], R12 ;  /* 0x0033000c03007988 */ /* 0x0001e20008000406 */
[----:B---3--:R-:W-:-:S03]  /*1820*/  CS2R R74, SRZ ;  /* 0x00000000004a7805 */ /* 0x008fc6000001ff00 */
[----:B-----5:R1:W-:Y:S04]  /*1830*/  STS.U16 [R3+UR6+0x3500], R22 ;  /* 0x0035001603007988 */ /* 0x0203e80008000406 */
[----:B------:R1:W-:Y:S04]  /*1840*/  STS.U16 [R3+UR6+0x3700], R16 ;  /* 0x0037001003007988 */ /* 0x0003e80008000406 */
[----:B------:R1:W-:Y:S01]  /*1850*/  STS.U16 [R3+UR6+0x3900], R18 ;  /* 0x0039001203007988 */ /* 0x0003e20008000406 */
[----:B0-----:R-:W-:-:S03]  /*1860*/  IMAD.MOV.U32 R12, RZ, RZ, 0x3f800000 ;  /* 0x3f800000ff0c7424 */ /* 0x001fc600078e00ff */
[----:B------:R1:W-:Y:S04]  /*1870*/  STS.U16 [R3+UR6+0x3b00], R20 ;  /* 0x003b001403007988 */ /* 0x0003e80008000406 */
[----:B------:R1:W-:Y:S04]  /*1880*/  STS.U16 [R3+UR6+0x3d00], R8 ;  /* 0x003d000803007988 */ /* 0x0003e80008000406 */
[----:B------:R1:W-:Y:S01]  /*1890*/  STS.U16 [R3+UR6+0x3f00], R10 ;  /* 0x003f000a03007988 */ /* 0x0003e20008000406 */
[----:B------:R-:W-:Y:S05]  /*18a0*/  @!P0 BRA `(.L_x_0) ;  /* 0x0000003400248947 */ /* 0x000fea0003800000 */
[----:B------:R-:W0:Y:S01]  /*18b0*/  LDC R45, c[0x0][0x268] ;  /* 0x00009a00ff2d7b82 */ /* 0x000e220000000800 */
[----:B------:R-:W-:Y:S01]  /*18c0*/  SHF.R.U32.HI R0, RZ, 0x4, R247 ;  /* 0x00000004ff007819 */ /* 0x000fe200000116f7 */
[----:B------:R-:W-:Y:S01]  /*18d0*/  ULDC.64 UR4, c[0x0][0x260] ;  /* 0x0000980000047ab9 */ /* 0x000fe20000000a00 */
[C---:B------:R-:W-:Y:S01]  /*18e0*/  LEA.HI R5, R163.reuse, 0x18, RZ, 0x1e ;  /* 0x00000018a3057811 */ /* 0x040fe200078ff0ff */
[----:B------:R-:W-:Y:S01]  /*18f0*/  UIMAD UR4, UR7, UR4, URZ ;  /* 0x00000004070472a4 */ /* 0x000fe2000f8e023f */
[----:B------:R-:W-:Y:S02]  /*1900*/  SGXT.U32 R0, R0, 0x3 ;  /* 0x000000030000781a */ /* 0x000fe40000000000 */
[----:B------:R-:W-:Y:S02]  /*1910*/  CS2R R128, SRZ ;  /* 0x0000000000807805 */ /* 0x000fe4000001ff00 */
[C---:B------:R-:W-:Y:S01]  /*1920*/  LEA.HI R183, R163.reuse, 0x10, RZ, 0x1e ;  /* 0x00000010a3b77811 */ /* 0x040fe200078ff0ff */
[----:B------:R-:W2:Y:S01]  /*1930*/  LDC.64 R66, c[0x0][0x250] ;  /* 0x00009400ff427b82 */ /* 0x000ea20000000a00 */
[----:B------:R-:W-:Y:S01]  /*1940*/  LEA.HI R7, R163, 0x8, RZ, 0x1e ;  /* 0x00000008a3077811 */ /* 0x000fe200078ff0ff */
[----:B------:R-:W-:Y:S01]  /*1950*/  IMAD.IADD R184, R182, 0x1, R5 ;  /* 0x00000001b6b87824 */ /* 0x000fe200078e0205 */
[----:B-1----:R-:W-:-:S02]  /*1960*/  LOP3.LUT R3, R247, 0xf, RZ, 0xc0, !PT ;  /* 0x0000000ff7037812 */ /* 0x002fc400078ec0ff */
[----:B------:R-:W-:Y:S02]  /*1970*/  CS2R R130, SRZ ;  /* 0x0000000000827805 */ /* 0x000fe4000001ff00 */
[----:B------:R-:W-:Y:S02]  /*1980*/  LEA.HI R163, R163, R182, RZ, 0x1e ;  /* 0x000000b6a3a37211 */ /* 0x000fe400078ff0ff */
[----:B------:R-:W-:Y:S02]  /*1990*/  CS2R R72, SRZ ;  /* 0x0000000000487805 */ /* 0x000fe4000001ff00 */
[C---:B------:R-:W-:Y:S01]  /*19a0*/  IADD3 R183, R182.reuse, R183, RZ ;  /* 0x000000b7b6b77210 */ /* 0x040fe20007ffe0ff */
[----:B------:R-:W1:Y:S01]  /*19b0*/  LDC.64 R18, c[0x0][0x218] ;  /* 0x00008600ff127b82 */ /* 0x000e620000000a00 */
[----:B------:R-:W-:Y:S01]  /*19c0*/  IMAD.IADD R182, R182, 0x1, R7 ;  /* 0x00000001b6b67824 */ /* 0x000fe200078e0207 */
[----:B------:R-:W-:Y:S01]  /*19d0*/  LOP3.LUT P0, RZ, R247, 0x3, RZ, 0xc0, !PT ;  /* 0x00000003f7ff7812 */ /* 0x000fe2000780c0ff */
[----:B------:R-:W-:Y:S01]  /*19e0*/  IMAD R4, R3, UR5, RZ ;  /* 0x0000000503047c24 */ /* 0x000fe2000f8e02ff */
[----:B------:R-:W-:Y:S01]  /*19f0*/  USHF.L.U32 UR5, UR4, 0x1, URZ ;  /* 0x0000000104057899 */ /* 0x000fe2000800063f */
[----:B------:R-:W-:-:S02]  /*1a00*/  LOP3.LUT P1, RZ, R247, 0x1, RZ, 0xc0, !PT ;  /* 0x00000001f7ff7812 */ /* 0x000fc4000782c0ff */
[----:B------:R-:W-:Y:S01]  /*1a10*/  CS2R R74, SRZ ;  /* 0x00000000004a7805 */ /* 0x000fe2000001ff00 */
[----:B------:R-:W-:Y:S01]  /*1a20*/  IMAD.SHL.U32 R5, R4, 0x2, RZ ;  /* 0x0000000204057824 */ /* 0x000fe200078e00ff */
[----:B------:R-:W3:Y:S01]  /*1a30*/  LDC R9, c[0x0][0x258] ;  /* 0x00009600ff097b82 */ /* 0x000ee20000000800 */
[----:B0-----:R-:W-:Y:S01]  /*1a40*/  IMAD R6, R0, R45, RZ ;  /* 0x0000002d00067224 */ /* 0x001fe200078e02ff */
[----:B------:R-:W-:Y:S01]  /*1a50*/  ISETP.GE.U32.AND P6, PT, R2, 0x40, PT ;  /* 0x000000400200780c */ /* 0x000fe20003fc6070 */
[----:B------:R-:W-:Y:S01]  /*1a60*/  IMAD.HI R4, R4, 0x2, RZ ;  /* 0x0000000204047827 */ /* 0x000fe200078e02ff */
[C---:B------:R-:W-:Y:S02]  /*1a70*/  ISETP.LT.U32.AND P0, PT, R2.reuse, 0x40, !P0 ;  /* 0x000000400200780c */ /* 0x040fe40004701070 */
[----:B------:R-:W-:Y:S02]  /*1a80*/  CS2R R68, SRZ ;  /* 0x0000000000447805 */ /* 0x000fe4000001ff00 */
[----:B------:R-:W-:Y:S01]  /*1a90*/  ISETP.LT.U32.AND P1, PT, R2, 0x40, !P1 ;  /* 0x000000400200780c */ /* 0x000fe20004f21070 */
[----:B------:R-:W-:Y:S01]  /*1aa0*/  IMAD R7, R45, 0x8, R6 ;  /* 0x000000082d077824 */ /* 0x000fe200078e0206 */
[----:B------:R-:W0:Y:S01]  /*1ab0*/  LDC.64 R64, c[0x0][0x220] ;  /* 0x00008800ff407b82 */ /* 0x000e220000000a00 */
[----:B--2---:R-:W-:Y:S01]  /*1ac0*/  IMAD R0, R66, UR7, RZ ;  /* 0x0000000742007c24 */ /* 0x004fe2000f8e02ff */
[C---:B------:R-:W-:Y:S01]  /*1ad0*/  SHF.L.U32 R245, R67.reuse, 0x2, RZ ;  /* 0x0000000243f57819 */ /* 0x040fe200000006ff */
[----:B------:R-:W-:Y:S01]  /*1ae0*/  IMAD R251, R67, 0x3, RZ ;  /* 0x0000000343fb7824 */ /* 0x000fe200078e02ff */
[----:B------:R-:W-:Y:S01]  /*1af0*/  LEA R8, R45, R7, 0x3 ;  /* 0x000000072d087211 */ /* 0x000fe200078e18ff */
[C---:B------:R-:W-:Y:S01]  /*1b00*/  IMAD R237, R67.reuse, 0x5, RZ ;  /* 0x0000000543ed7824 */ /* 0x040fe200078e02ff */
[----:B------:R-:W-:Y:S01]  /*1b10*/  CS2R R70, SRZ ;  /* 0x0000000000467805 */ /* 0x000fe2000001ff00 */
[C---:B------:R-:W-:Y:S01]  /*1b20*/  IMAD R227, R67.reuse, 0x6, RZ ;  /* 0x0000000643e37824 */ /* 0x040fe200078e02ff */
[----:B-1----:R-:W-:Y:S01]  /*1b30*/  LEA R18, P2, R0, R18, 0x1 ;  /* 0x0000001200127211 */ /* 0x002fe200078408ff */
[C---:B------:R-:W-:Y:S01]  /*1b40*/  IMAD R219, R67.reuse, 0x7, RZ ;  /* 0x0000000743db7824 */ /* 0x040fe200078e02ff */
[----:B------:R-:W-:Y:S01]  /*1b50*/  CS2R R76, SRZ ;  /* 0x00000000004c7805 */ /* 0x000fe2000001ff00 */
[C---:B------:R-:W-:Y:S01]  /*1b60*/  IMAD.SHL.U32 R215, R67.reuse, 0x8, RZ ;  /* 0x0000000843d77824 */ /* 0x040fe200078e00ff */
[----:B------:R-:W-:Y:S01]  /*1b70*/  CS2R R78, SRZ ;  /* 0x00000000004e7805 */ /* 0x000fe2000001ff00 */
[C---:B------:R-:W-:Y:S01]  /*1b80*/  IMAD R211, R67.reuse, 0x9, RZ ;  /* 0x0000000943d37824 */ /* 0x040fe200078e02ff */
[----:B------:R-:W-:Y:S01]  /*1b90*/  CS2R R80, SRZ ;  /* 0x0000000000507805 */ /* 0x000fe2000001ff00 */
[C---:B------:R-:W-:Y:S01]  /*1ba0*/  IMAD R207, R67.reuse, 0xa, RZ ;  /* 0x0000000a43cf7824 */ /* 0x040fe200078e02ff */
[----:B------:R-:W-:Y:S01]  /*1bb0*/  CS2R R82, SRZ ;  /* 0x0000000000527805 */ /* 0x000fe2000001ff00 */
[----:B---3--:R-:W-:Y:S01]  /*1bc0*/  IMAD R3, R2, R9, RZ ;  /* 0x0000000902037224 */ /* 0x008fe200078e02ff */
[----:B------:R-:W-:Y:S01]  /*1bd0*/  LEA.HI.X.SX32 R2, R0, R19, 0x1, P2 ;  /* 0x0000001300027211 */ /* 0x000fe200010f0eff */
[----:B------:R-:W-:Y:S01]  /*1be0*/  IMAD R203, R67, 0xb, RZ ;  /* 0x0000000b43cb7824 */ /* 0x000fe200078e02ff */
[----:B------:R-:W-:Y:S01]  /*1bf0*/  CS2R R124, SRZ ;  /* 0x00000000007c7805 */ /* 0x000fe2000001ff00 */
[----:B------:R-:W-:Y:S01]  /*1c00*/  IMAD R0, R9, 0x80, R3 ;  /* 0x0000008009007824 */ /* 0x000fe200078e0203 */
[-C--:B------:R-:W-:Y:S01]  /*1c10*/  LEA R16, P2, R3, R18.reuse, 0x1 ;  /* 0x0000001203107211 */ /* 0x080fe200078408ff */
[----:B------:R-:W-:Y:S01]  /*1c20*/  IMAD R199, R67, 0xc, RZ ;  /* 0x0000000c43c77824 */ /* 0x000fe200078e02ff */
[----:B0-----:R-:W-:Y:S01]  /*1c30*/  IADD3 R61, P4, P5, R5, UR5, R64 ;  /* 0x00000005053d7c10 */ /* 0x001fe2000fd9e040 */
[----:B------:R-:W-:Y:S01]  /*1c40*/  IMAD R5, R45, 0x8, R8 ;  /* 0x000000082d057824 */ /* 0x000fe200078e0208 */
[C---:B------:R-:W-:Y:S01]  /*1c50*/  LEA R18, P3, R0.reuse, R18, 0x1 ;  /* 0x0000001200127211 */ /* 0x040fe200078608ff */
[----:B------:R-:W-:Y:S01]  /*1c60*/  UIMAD.WIDE UR4, UR4, 0x2, URZ ;  /* 0x00000002040478a5 */ /* 0x000fe2000f8e023f */
[-C--:B------:R-:W-:Y:S01]  /*1c70*/  LEA.HI.X.SX32 R17, R3, R2.reuse, 0x1, P2 ;  /* 0x0000000203117211 */ /* 0x080fe200010f0eff */
[----:B------:R-:W-:Y:S01]  /*1c80*/  IMAD R9, R45, 0x8, R5 ;  /* 0x000000082d097824 */ /* 0x000fe200078e0205 */
[----:B------:R-:W-:Y:S01]  /*1c90*/  LEA.HI.X.SX32 R19, R0, R2, 0x1, P3 ;  /* 0x0000000200137211 */ /* 0x000fe200018f0eff */
[----:B------:R-:W-:Y:S01]  /*1ca0*/  IMAD R195, R67, 0xd, RZ ;  /* 0x0000000d43c37824 */ /* 0x000fe200078e02ff */
[----:B------:R-:W-:Y:S01]  /*1cb0*/  LEA.HI R2, R247, 0x78, RZ, 0x1c ;  /* 0x00000078f7027811 */ /* 0x000fe200078fe0ff */
[----:B------:R-:W-:Y:S01]  /*1cc0*/  IMAD R191, R67, 0xe, RZ ;  /* 0x0000000e43bf7824 */ /* 0x000fe200078e02ff */
[----:B------:R-:W-:Y:S01]  /*1cd0*/  LEA R10, R45, R9, 0x3 ;  /* 0x000000092d0a7211 */ /* 0x000fe200078e18ff */
[----:B------:R-:W-:Y:S01]  /*1ce0*/  IMAD R187, R67, 0xf, RZ ;  /* 0x0000000f43bb7824 */ /* 0x000fe200078e02ff */
[----:B------:R-:W-:Y:S01]  /*1cf0*/  LEA.HI R3, R247, 0xb8, RZ, 0x1c ;  /* 0x000000b8f7037811 */ /* 0x000fe200078fe0ff */
[-C--:B------:R-:W-:Y:S01]  /*1d00*/  IMAD R13, R2, R45.reuse, RZ ;  /* 0x0000002d020d7224 */ /* 0x080fe200078e02ff */
[----:B------:R-:W-:Y:S01]  /*1d10*/  IADD3.X R65, R4, UR5, R65, P4, P5 ;  /* 0x0000000504417c10 */ /* 0x000fe2000a7ea441 */
[----:B------:R-:W-:Y:S01]  /*1d20*/  IMAD R11, R45, 0x8, R10 ;  /* 0x000000082d0b7824 */ /* 0x000fe200078e020a */
[----:B------:R-:W-:Y:S01]  /*1d30*/  LEA.HI R4, R247, 0xf8, RZ, 0x1c ;  /* 0x000000f8f7047811 */ /* 0x000fe200078fe0ff */
[----:B------:R-:W-:Y:S01]  /*1d40*/  IMAD R14, R3, R45, RZ ;  /* 0x0000002d030e7224 */ /* 0x000fe200078e02ff */
[----:B------:R-:W-:Y:S01]  /*1d50*/  LEA R180, P4, R6, R61, 0x1 ;  /* 0x0000003d06b47211 */ /* 0x000fe200078808ff */
[----:B------:R-:W-:Y:S01]  /*1d60*/  IMAD R12, R45, 0x10, R11 ;  /* 0x000000102d0c7824 */ /* 0x000fe200078e020b */
[----:B------:R-:W-:Y:S01]  /*1d70*/  LEA.HI R0, R247, 0x38, RZ, 0x1c ;  /* 0x00000038f7007811 */ /* 0x000fe200078fe0ff */
[----:B------:R-:W-:Y:S01]  /*1d80*/  IMAD R15, R4, R45, RZ ;  /* 0x0000002d040f7224 */ /* 0x000fe200078e02ff */
[----:B------:R-:W-:Y:S01]  /*1d90*/  LEA.HI.X.SX32 R181, R6, R65, 0x1, P4 ;  /* 0x0000004106b57211 */ /* 0x000fe200020f0eff */
[----:B------:R-:W-:Y:S01]  /*1da0*/  IMAD R2, R45, 0x8, R12 ;  /* 0x000000082d027824 */ /* 0x000fe200078e020c */
[----:B------:R-:W-:Y:S01]  /*1db0*/  LEA R174, P5, R5, R61, 0x1 ;  /* 0x0000003d05ae7211 */ /* 0x000fe200078a08ff */
[----:B------:R-:W-:Y:S01]  /*1dc0*/  IMAD R0, R0, R45, RZ ;  /* 0x0000002d00007224 */ /* 0x000fe200078e02ff */
[----:B------:R-:W-:Y:S01]  /*1dd0*/  LEA R178, P3, R7, R61, 0x1 ;  /* 0x0000003d07b27211 */ /* 0x000fe200078608ff */
[----:B------:R-:W-:Y:S01]  /*1de0*/  IMAD.WIDE R248, R245, 0x2, R16 ;  /* 0x00000002f5f87825 */ /* 0x000fe200078e0210 */
[----:B------:R-:W-:-:S02]  /*1df0*/  LEA R3, R45, R2, 0x3 ;  /* 0x000000022d037211 */ /* 0x000fc400078e18ff */
[----:B------:R-:W-:Y:S02]  /*1e00*/  CS2R R126, SRZ ;  /* 0x00000000007e7805 */ /* 0x000fe4000001ff00 */
[----:B------:R-:W-:Y:S01]  /*1e10*/  LEA.HI.X.SX32 R175, R5, R65, 0x1, P5 ;  /* 0x0000004105af7211 */ /* 0x000fe200028f0eff */
[----:B------:R-:W-:Y:S01]  /*1e20*/  IMAD.WIDE R238, R237, 0x2, R16 ;  /* 0x00000002edee7825 */ /* 0x000fe200078e0210 */
[----:B------:R-:W-:Y:S02]  /*1e30*/  LEA R176, P4, R8, R61, 0x1 ;  /* 0x0000003d08b07211 */ /* 0x000fe400078808ff */
[----:B------:R-:W-:Y:S02]  /*1e40*/  CS2R R84, SRZ ;  /* 0x0000000000547805 */ /* 0x000fe4000001ff00 */
[----:B------:R-:W-:Y:S01]  /*1e50*/  LEA.HI.X.SX32 R179, R7, R65, 0x1, P3 ;  /* 0x0000004107b37211 */ /* 0x000fe200018f0eff */
[----:B------:R-:W-:Y:S01]  /*1e60*/  IMAD R4, R45, 0x8, R3 ;  /* 0x000000082d047824 */ /* 0x000fe200078e0203 */
[----:B------:R-:W-:Y:S01]  /*1e70*/  LEA R166, P2, R0, R61, 0x1 ;  /* 0x0000003d00a67211 */ /* 0x000fe200078408ff */
[----:B------:R-:W-:Y:S01]  /*1e80*/  IMAD.WIDE R230, R227, 0x2, R16 ;  /* 0x00000002e3e67825 */ /* 0x000fe200078e0210 */
[----:B------:R-:W-:-:S02]  /*1e90*/  LEA.HI.X.SX32 R177, R8, R65, 0x1, P4 ;  /* 0x0000004108b17211 */ /* 0x000fc400020f0eff */
[----:B------:R-:W-:Y:S02]  /*1ea0*/  CS2R R86, SRZ ;  /* 0x0000000000567805 */ /* 0x000fe4000001ff00 */
[----:B------:R-:W-:Y:S01]  /*1eb0*/  LEA R172, P4, R9, R61, 0x1 ;  /* 0x0000003d09ac7211 */ /* 0x000fe200078808ff */
[----:B------:R-:W-:Y:S01]  /*1ec0*/  IMAD R6, R45, 0x8, R4 ;  /* 0x000000082d067824 */ /* 0x000fe200078e0204 */
[----:B------:R-:W-:Y:S01]  /*1ed0*/  LEA.HI.X.SX32 R167, R0, R65, 0x1, P2 ;  /* 0x0000004100a77211 */ /* 0x000fe200010f0eff */
[----:B------:R-:W-:Y:S01]  /*1ee0*/  IMAD.WIDE R220, R219, 0x2, R16 ;  /* 0x00000002dbdc7825 */ /* 0x000fe200078e0210 */
[----:B------:R-:W-:Y:S02]  /*1ef0*/  LEA R170, P5, R10, R61, 0x1 ;  /* 0x0000003d0aaa7211 */ /* 0x000fe400078a08ff */
[----:B------:R-:W-:Y:S02]  /*1f00*/  CS2R R88, SRZ ;  /* 0x0000000000587805 */ /* 0x000fe4000001ff00 */
[----:B------:R-:W-:Y:S01]  /*1f10*/  LEA.HI.X.SX32 R173, R9, R65, 0x1, P4 ;  /* 0x0000004109ad7211 */ /* 0x000fe200020f0eff */
[----:B------:R-:W-:Y:S01]  /*1f20*/  IMAD R5, R45, 0x8, R6 ;  /* 0x000000082d057824 */ /* 0x000fe200078e0206 */
[-C--:B------:R-:W-:Y:S01]  /*1f30*/  LEA R168, P4, R11, R61.reuse, 0x1 ;  /* 0x0000003d0ba87211 */ /* 0x080fe200078808ff */
[----:B------:R-:W-:Y:S01]  /*1f40*/  IMAD.SHL.U32 R9, R67, 0x2, RZ ;  /* 0x0000000243097824 */ /* 0x000fe200078e00ff */
        /* <DEDUP_REMOVED lines=8> */
[-C--:B------:R-:W-:Y:S01]  /*1fd0*/  LEA.HI.X.SX32 R169, R11, R65.reuse, 0x1, P4 ;  /* 0x000000410ba97211 */ /* 0x080fe200020f0eff */
[----:B------:R-:W-:Y:S01]  /*1fe0*/  IMAD R0, R45, 0x10, R7 ;  /* 0x000000102d007824 */ /* 0x000fe200078e0207 */
[----:B------:R-:W-:Y:S01]  /*1ff0*/  LEA.HI.X.SX32 R161, R2, R65, 0x1, P2 ;  /* 0x0000004102a17211 */ /* 0x000fe200010f0eff */
[----:B------:R-:W-:Y:S01]  /*2000*/  IMAD.WIDE R208, R207, 0x2, R16 ;  /* 0x00000002cfd07825 */ /* 0x000fe200078e0210 */
[----:B------:R-:W-:-:S02]  /*2010*/  LEA R62, P4, R3, R61, 0x1 ;  /* 0x0000003d033e7211 */ /* 0x000fc400078808ff */
[----:B------:R-:W-:Y:S02]  /*2020*/  CS2R R94, SRZ ;  /* 0x00000000005e7805 */ /* 0x000fe4000001ff00 */
[----:B------:R-:W-:Y:S01]  /*2030*/  LEA.HI.X.SX32 R165, R12, R65, 0x1, P5 ;  /* 0x000000410ca57211 */ /* 0x000fe200028f0eff */
[----:B------:R-:W-:Y:S01]  /*2040*/  IMAD R8, R45, 0x8, R0 ;  /* 0x000000082d087824 */ /* 0x000fe200078e0200 */
[C---:B------:R-:W-:Y:S01]  /*2050*/  LEA R22, P5, R4.reuse, R61, 0x1 ;  /* 0x0000003d04167211 */ /* 0x040fe200078a08ff */
[----:B------:R-:W-:Y:S01]  /*2060*/  IMAD.WIDE R204, R203, 0x2, R16 ;  /* 0x00000002cbcc7825 */ /* 0x000fe200078e0210 */
[-C--:B------:R-:W-:Y:S02]  /*2070*/  LEA.HI.X.SX32 R63, R3, R65.reuse, 0x1, P4 ;  /* 0x00000041033f7211 */ /* 0x080fe400020f0eff */
[----:B------:R-:W-:Y:S02]  /*2080*/  CS2R R96, SRZ ;  /* 0x0000000000607805 */ /* 0x000fe4000001ff00 */
[----:B------:R-:W-:Y:S01]  /*2090*/  LEA.HI.X.SX32 R23, R4, R65, 0x1, P5 ;  /* 0x0000004104177211 */ /* 0x000fe200028f0eff */
[----:B------:R-:W-:Y:S01]  /*20a0*/  IMAD R2, R45, 0x8, R8 ;  /* 0x000000082d027824 */ /* 0x000fe200078e0208 */
[-C--:B------:R-:W-:Y:S01]  /*20b0*/  LEA R26, P5, R5, R61.reuse, 0x1 ;  /* 0x0000003d051a7211 */ /* 0x080fe200078a08ff */
[----:B------:R-:W-:Y:S01]  /*20c0*/  IMAD.WIDE R200, R199, 0x2, R16 ;  /* 0x00000002c7c87825 */ /* 0x000fe200078e0210 */
[----:B------:R-:W-:-:S02]  /*20d0*/  LEA R24, P4, R6, R61, 0x1 ;  /* 0x0000003d06187211 */ /* 0x000fc400078808ff */
[----:B------:R-:W-:Y:S02]  /*20e0*/  CS2R R98, SRZ ;  /* 0x0000000000627805 */ /* 0x000fe4000001ff00 */
[----:B------:R-:W-:Y:S01]  /*20f0*/  LEA R3, R45, R2, 0x3 ;  /* 0x000000022d037211 */ /* 0x000fe200078e18ff */
[----:B------:R-:W-:Y:S01]  /*2100*/  IMAD.WIDE R196, R195, 0x2, R16 ;  /* 0x00000002c3c47825 */ /* 0x000fe200078e0210 */
[----:B------:R-:W-:Y:S02]  /*2110*/  LEA.HI.X.SX32 R27, R5, R65, 0x1, P5 ;  /* 0x00000041051b7211 */ /* 0x000fe400028f0eff */
[----:B------:R-:W-:Y:S02]  /*2120*/  CS2R R100, SRZ ;  /* 0x0000000000647805 */ /* 0x000fe4000001ff00 */
[----:B------:R-:W-:Y:S01]  /*2130*/  LEA R32, P5, R0, R61, 0x1 ;  /* 0x0000003d00207211 */ /* 0x000fe200078a08ff */
[----:B------:R-:W-:Y:S01]  /*2140*/  IMAD R4, R45, 0x8, R3 ;  /* 0x000000082d047824 */ /* 0x000fe200078e0203 */
[-C--:B------:R-:W-:Y:S01]  /*2150*/  LEA.HI.X.SX32 R25, R6, R65.reuse, 0x1, P4 ;  /* 0x0000004106197211 */ /* 0x080fe200020f0eff */
[----:B------:R-:W-:Y:S01]  /*2160*/  IMAD.WIDE R192, R191, 0x2, R16 ;  /* 0x00000002bfc07825 */ /* 0x000fe200078e0210 */
[----:B------:R-:W-:-:S02]  /*2170*/  LEA.HI.X.SX32 R33, R0, R65, 0x1, P5 ;  /* 0x0000004100217211 */ /* 0x000fc400028f0eff */
[----:B------:R-:W-:Y:S02]  /*2180*/  CS2R R102, SRZ ;  /* 0x0000000000667805 */ /* 0x000fe4000001ff00 */
[-C--:B------:R-:W-:Y:S01]  /*2190*/  LEA R30, P4, R7, R61.reuse, 0x1 ;  /* 0x0000003d071e7211 */ /* 0x080fe200078808ff */
[----:B------:R-:W-:Y:S01]  /*21a0*/  IMAD R5, R45, 0x8, R4 ;  /* 0x000000082d057824 */ /* 0x000fe200078e0204 */
[----:B------:R-:W-:Y:S01]  /*21b0*/  LEA R38, P5, R3, R61, 0x1 ;  /* 0x0000003d03267211 */ /* 0x000fe200078a08ff */
[----:B------:R-:W-:Y:S01]  /*21c0*/  IMAD.WIDE R188, R187, 0x2, R16 ;  /* 0x00000002bbbc7825 */ /* 0x000fe200078e0210 */
[----:B------:R-:W-:Y:S02]  /*21d0*/  LEA.HI.X.SX32 R31, R7, R65, 0x1, P4 ;  /* 0x00000041071f7211 */ /* 0x000fe400020f0eff */
[----:B------:R-:W-:Y:S02]  /*21e0*/  CS2R R104, SRZ ;  /* 0x0000000000687805 */ /* 0x000fe4000001ff00 */
[C---:B------:R-:W-:Y:S01]  /*21f0*/  LEA R36, P4, R2.reuse, R61, 0x1 ;  /* 0x0000003d02247211 */ /* 0x040fe200078808ff */
[----:B------:R-:W-:Y:S01]  /*2200*/  IMAD R0, R45, 0x8, R5 ;  /* 0x000000082d007824 */ /* 0x000fe200078e0205 */
[-C--:B------:R-:W-:Y:S01]  /*2210*/  LEA.HI.X.SX32 R39, R3, R65.reuse, 0x1, P5 ;  /* 0x0000004103277211 */ /* 0x080fe200028f0eff */
[----:B------:R-:W-:Y:S01]  /*2220*/  IMAD.MOV.U32 R7, RZ, RZ, 0x3f800000 ;  /* 0x3f800000ff077424 */ /* 0x000fe200078e00ff */
[----:B------:R-:W-:Y:S01]  /*2230*/  LEA.HI.X.SX32 R37, R2, R65, 0x1, P4 ;  /* 0x0000004102257211 */ /* 0x000fe200020f0eff */
[----:B------:R-:W-:Y:S01]  /*2240*/  IMAD.MOV.U32 R12, RZ, RZ, 0x3f800000 ;  /* 0x3f800000ff0c7424 */ /* 0x000fe200078e00ff */
[----:B------:R-:W-:-:S02]  /*2250*/  LEA R6, R45, R0, 0x4 ;  /* 0x000000002d067211 */ /* 0x000fc400078e20ff */
[----:B------:R-:W-:Y:S02]  /*2260*/  CS2R R106, SRZ ;  /* 0x00000000006a7805 */ /* 0x000fe4000001ff00 */
[-C--:B------:R-:W-:Y:S02]  /*2270*/  LEA R40, P4, R4, R61.reuse, 0x1 ;  /* 0x0000003d04287211 */ /* 0x080fe400078808ff */
[----:B------:R-:W-:Y:S02]  /*2280*/  CS2R R108, SRZ ;  /* 0x00000000006c7805 */ /* 0x000fe4000001ff00 */
[----:B------:R-:W-:Y:S01]  /*2290*/  LEA R28, P2, R14, R61, 0x1 ;  /* 0x0000003d0e1c7211 */ /* 0x000fe200078408ff */
[----:B------:R-:W-:Y:S01]  /*22a0*/  IMAD R2, R45, 0x8, R6 ;  /* 0x000000082d027824 */ /* 0x000fe200078e0206 */
[----:B------:R-:W-:Y:S02]  /*22b0*/  LEA.HI.X.SX32 R41, R4, R65, 0x1, P4 ;  /* 0x0000004104297211 */ /* 0x000fe400020f0eff */
[----:B------:R-:W-:-:S02]  /*22c0*/  CS2R R110, SRZ ;  /* 0x00000000006e7805 */ /* 0x000fc4000001ff00 */
[CC--:B------:R-:W-:Y:S01]  /*22d0*/  LEA R46, P4, R0.reuse, R61.reuse, 0x1 ;  /* 0x0000003d002e7211 */ /* 0x0c0fe200078808ff */
[----:B------:R-:W-:Y:S01]  /*22e0*/  IMAD R3, R45, 0x8, R2 ;  /* 0x000000082d037824 */ /* 0x000fe200078e0202 */
[----:B------:R-:W-:Y:S02]  /*22f0*/  LEA R42, P5, R5, R61, 0x1 ;  /* 0x0000003d052a7211 */ /* 0x000fe400078a08ff */
[----:B------:R-:W-:Y:S02]  /*2300*/  CS2R R112, SRZ ;  /* 0x0000000000707805 */ /* 0x000fe4000001ff00 */
[-C--:B------:R-:W-:Y:S01]  /*2310*/  LEA.HI.X.SX32 R47, R0, R65.reuse, 0x1, P4 ;  /* 0x00000041002f7211 */ /* 0x080fe200020f0eff */
[----:B------:R-:W-:Y:S01]  /*2320*/  IMAD R4, R45, 0x8, R3 ;  /* 0x000000082d047824 */ /* 0x000fe200078e0203 */
[----:B------:R-:W-:Y:S02]  /*2330*/  LEA.HI.X.SX32 R43, R5, R65, 0x1, P5 ;  /* 0x00000041052b7211 */ /* 0x000fe400028f0eff */
[----:B------:R-:W-:-:S02]  /*2340*/  CS2R R114, SRZ ;  /* 0x0000000000727805 */ /* 0x000fc4000001ff00 */
[----:B------:R-:W-:Y:S02]  /*2350*/  LEA.HI.X.SX32 R29, R14, R65, 0x1, P2 ;  /* 0x000000410e1d7211 */ /* 0x000fe400010f0eff */
[----:B------:R-:W-:Y:S02]  /*2360*/  CS2R R116, SRZ ;  /* 0x0000000000747805 */ /* 0x000fe4000001ff00 */
[----:B------:R-:W-:Y:S02]  /*2370*/  LEA R0, R45, R4, 0x3 ;  /* 0x000000042d007211 */ /* 0x000fe400078e18ff */
[----:B------:R-:W-:Y:S02]  /*2380*/  CS2R R118, SRZ ;  /* 0x0000000000767805 */ /* 0x000fe4000001ff00 */
[----:B------:R-:W-:Y:S02]  /*2390*/  LEA R48, P5, R6, R61, 0x1 ;  /* 0x0000003d06307211 */ /* 0x000fe400078a08ff */
[----:B------:R-:W-:-:S02]  /*23a0*/  CS2R R120, SRZ ;  /* 0x0000000000787805 */ /* 0x000fc4000001ff00 */
[-C--:B------:R-:W-:Y:S01]  /*23b0*/  LEA R50, P2, R2, R61.reuse, 0x1 ;  /* 0x0000003d02327211 */ /* 0x080fe200078408ff */
[----:B------:R-:W-:Y:S01]  /*23c0*/  IMAD R5, R45, 0x8, R0 ;  /* 0x000000082d057824 */ /* 0x000fe200078e0200 */
[----:B------:R-:W-:Y:S02]  /*23d0*/  LEA R20, P3, R13, R61, 0x1 ;  /* 0x0000003d0d147211 */ /* 0x000fe400078608ff */
[----:B------:R-:W-:Y:S02]  /*23e0*/  CS2R R122, SRZ ;  /* 0x00000000007a7805 */ /* 0x000fe4000001ff00 */
[----:B------:R-:W-:Y:S01]  /*23f0*/  LEA.HI.X.SX32 R49, R6, R65, 0x1, P5 ;  /* 0x0000004106317211 */ /* 0x000fe200028f0eff */
[----:B------:R-:W-:Y:S01]  /*2400*/  IMAD.MOV.U32 R6, RZ, RZ, 0x3f800000 ;  /* 0x3f800000ff067424 */ /* 0x000fe200078e00ff */
[----:B------:R-:W-:Y:S01]  /*2410*/  LEA R52, P4, R3, R61, 0x1 ;  /* 0x0000003d03347211 */ /* 0x000fe200078808ff */
[----:B------:R-:W-:Y:S01]  /*2420*/  IMAD.WIDE R244, R245, 0x2, R18 ;  /* 0x00000002f5f47825 */ /* 0x000fe200078e0212 */
[----:B------:R-:W-:Y:S01]  /*2430*/  LEA.HI.X.SX32 R51, R2, R65, 0x1, P2 ;  /* 0x0000004102337211 */ /* 0x000fe200010f0eff */
[----:B------:R-:W-:Y:S01]  /*2440*/  UMOV UR4, URZ ;  /* 0x0000003f00047c82 */ /* 0x000fe20008000000 */
[----:B------:R-:W-:Y:S01]  /*2450*/  LEA R54, P5, R4, R61, 0x1 ;  /* 0x0000003d04367211 */ /* 0x000fe200078a08ff */
[----:B------:R-:W-:Y:S01]  /*2460*/  IMAD R2, R45, 0x8, R5 ;  /* 0x000000082d027824 */ /* 0x000fe200078e0205 */
[----:B------:R-:W-:Y:S01]  /*2470*/  LEA.HI.X.SX32 R21, R13, R65, 0x1, P3 ;  /* 0x000000410d157211 */ /* 0x000fe200018f0eff */
[----:B------:R-:W-:Y:S01]  /*2480*/  IMAD.MOV.U32 R13, RZ, RZ, -0x800000 ;  /* 0xff800000ff0d7424 */ /* 0x000fe200078e00ff */
[----:B------:R-:W-:Y:S01]  /*2490*/  LEA R34, P3, R8, R61, 0x1 ;  /* 0x0000003d08227211 */ /* 0x000fe200078608ff */
[--C-:B------:R-:W-:Y:S01]  /*24a0*/  IMAD.WIDE R236, R237, 0x2, R18.reuse ;  /* 0x00000002edec7825 */ /* 0x100fe200078e0212 */
[-C--:B------:R-:W-:Y:S01]  /*24b0*/  LEA.HI.X.SX32 R53, R3, R65.reuse, 0x1, P4 ;  /* 0x0000004103357211 */ /* 0x080fe200020f0eff */
[----:B------:R-:W-:Y:S01]  /*24c0*/  UMOV UR5, URZ ;  /* 0x0000003f00057c82 */ /* 0x000fe20008000000 */
[----:B------:R-:W-:Y:S01]  /*24d0*/  LEA.HI.X.SX32 R55, R4, R65, 0x1, P5 ;  /* 0x0000004104377211 */ /* 0x000fe200028f0eff */
[--C-:B------:R-:W-:Y:S01]  /*24e0*/  IMAD.WIDE R226, R227, 0x2, R18.reuse ;  /* 0x00000002e3e27825 */ /* 0x100fe200078e0212 */
[-C--:B------:R-:W-:Y:S01]  /*24f0*/  LEA R58, P4, R5, R61.reuse, 0x1 ;  /* 0x0000003d053a7211 */ /* 0x080fe200078808ff */
[----:B------:R-:W-:Y:S01]  /*2500*/  ULDC UR9, c[0x0][0x238] ;  /* 0x00008e0000097ab9 */ /* 0x000fe20000000800 */
[----:B------:R-:W-:Y:S01]  /*2510*/  LEA R60, P5, R2, R61, 0x1 ;  /* 0x0000003d023c7211 */ /* 0x000fe200078a08ff */
[----:B------:R-:W-:Y:S01]  /*2520*/  IMAD.WIDE R218, R219, 0x2, R18 ;  /* 0x00000002dbda7825 */ /* 0x000fe200078e0212 */
[----:B------:R-:W-:-:S02]  /*2530*/  LEA.HI.X.SX32 R35, R8, R65, 0x1, P3 ;  /* 0x0000004108237211 */ /* 0x000fc400018f0eff */
[-C--:B------:R-:W-:Y:S01]  /*2540*/  LEA R44, P3, R15, R61.reuse, 0x1 ;  /* 0x0000003d0f2c7211 */ /* 0x080fe200078608ff */
[----:B------:R-:W-:Y:S01]  /*2550*/  IMAD.WIDE R214, R215, 0x2, R18 ;  /* 0x00000002d7d67825 */ /* 0x000fe200078e0212 */
[----:B------:R-:W-:Y:S02]  /*2560*/  LEA R56, P2, R0, R61, 0x1 ;  /* 0x0000003d00387211 */ /* 0x000fe400078408ff */
[-C--:B------:R-:W-:Y:S01]  /*2570*/  LEA.HI.X.SX32 R59, R5, R65.reuse, 0x1, P4 ;  /* 0x00000041053b7211 */ /* 0x080fe200020f0eff */
[----:B------:R-:W-:Y:S01]  /*2580*/  IMAD.WIDE R4, R67, 0x2, R16 ;  /* 0x0000000243047825 */ /* 0x000fe200078e0210 */
[-C--:B------:R-:W-:Y:S02]  /*2590*/  LEA.HI.X.SX32 R61, R2, R65.reuse, 0x1, P5 ;  /* 0x00000041023d7211 */ /* 0x080fe400028f0eff */
[-C--:B------:R-:W-:Y:S01]  /*25a0*/  LEA.HI.X.SX32 R45, R15, R65.reuse, 0x1, P3 ;  /* 0x000000410f2d7211 */ /* 0x080fe200018f0eff */
[----:B------:R-:W-:Y:S01]  /*25b0*/  IMAD.WIDE R2, R67, 0x2, R18 ;  /* 0x0000000243027825 */ /* 0x000fe200078e0212 */
[----:B------:R-:W-:Y:S01]  /*25c0*/  LEA.HI.X.SX32 R57, R0, R65, 0x1, P2 ;  /* 0x0000004100397211 */ /* 0x000fe200010f0eff */
[----:B------:R0:W-:Y:S01]  /*25d0*/  STL.64 [R1+0x20], R4 ;  /* 0x0000200401007387 */ /* 0x0001e20000100a00 */
[----:B------:R-:W-:Y:S01]  /*25e0*/  MOV R8, RZ ;  /* 0x000000ff00087202 */ /* 0x000fe20000000f00 */
[C---:B------:R-:W-:Y:S01]  /*25f0*/  IMAD.WIDE R66, R9.reuse, 0x2, R16 ;  /* 0x0000000209427825 */ /* 0x040fe200078e0210 */
[----:B------:R-:W-:Y:S01]  /*2600*/  MOV R11, 0xff800000 ;  /* 0xff800000000b7802 */ /* 0x000fe20000000f00 */
[----:B------:R1:W-:Y:S02]  /*2610*/  STL.64 [R1+0x18], R2 ;  /* 0x0000180201007387 */ /* 0x0003e40000100a00 */
[----:B------:R-:W-:-:S02]  /*2620*/  IMAD.WIDE R64, R9, 0x2, R18 ;  /* 0x0000000209407825 */ /* 0x000fc400078e0212 */
[----:B------:R2:W-:Y:S02]  /*2630*/  STL.64 [R1+0x10], R66 ;  /* 0x0000104201007387 */ /* 0x0005e40000100a00 */
[----:B------:R-:W-:Y:S02]  /*2640*/  IMAD.WIDE R14, R251, 0x2, R16 ;  /* 0x00000002fb0e7825 */ /* 0x000fe400078e0210 */
[----:B------:R2:W-:Y:S02]  /*2650*/  STL.64 [R1+0x8], R64 ;  /* 0x0000084001007387 */ /* 0x0005e40000100a00 */
[----:B0-----:R-:W-:Y:S02]  /*2660*/  IMAD.MOV.U32 R4, RZ, RZ, -0x800000 ;  /* 0xff800000ff047424 */ /* 0x001fe400078e00ff */
[----:B------:R2:W-:Y:S01]  /*2670*/  STL.64 [R1], R14 ;  /* 0x0000000e01007387 */ /* 0x0005e20000100a00 */
[----:B-1----:R-:W-:Y:S02]  /*2680*/  IMAD.MOV.U32 R3, RZ, RZ, -0x800000 ;  /* 0xff800000ff037424 */ /* 0x002fe400078e00ff */
[----:B------:R-:W-:-:S02]  /*2690*/  IMAD.MOV.U32 R2, RZ, RZ, RZ ;  /* 0x000000ffff027224 */ /* 0x000fc400078e00ff */
[----:B------:R-:W-:Y:S02]  /*26a0*/  IMAD.MOV.U32 R5, RZ, RZ, 0x3f800000 ;  /* 0x3f800000ff057424 */ /* 0x000fe400078e00ff */
[----:B------:R-:W-:-:S04]  /*26b0*/  IMAD.WIDE R250, R251, 0x2, R18 ;  /* 0x00000002fbfa7825 */ /* 0x000fc800078e0212 */
[----:B------:R-:W-:-:S04]  /*26c0*/  IMAD.WIDE R210, R211, 0x2, R18 ;  /* 0x00000002d3d27825 */ /* 0x000fc800078e0212 */
[----:B------:R-:W-:-:S04]  /*26d0*/  IMAD.WIDE R206, R207, 0x2, R18 ;  /* 0x00000002cfce7825 */ /* 0x000fc800078e0212 */
[----:B------:R-:W-:-:S04]  /*26e0*/  IMAD.WIDE R202, R203, 0x2, R18 ;  /* 0x00000002cbca7825 */ /* 0x000fc800078e0212 */
[----:B------:R-:W-:-:S04]  /*26f0*/  IMAD.WIDE R198, R199, 0x2, R18 ;  /* 0x00000002c7c67825 */ /* 0x000fc800078e0212 */
[----:B------:R-:W-:-:S04]  /*2700*/  IMAD.WIDE R194, R195, 0x2, R18 ;  /* 0x00000002c3c27825 */ /* 0x000fc800078e0212 */
[----:B------:R-:W-:-:S04]  /*2710*/  IMAD.WIDE R190, R191, 0x2, R18 ;  /* 0x00000002bfbe7825 */ /* 0x000fc800078e0212 */
[----:B--2---:R-:W-:-:S07]  /*2720*/  IMAD.WIDE R186, R187, 0x2, R18 ;  /* 0x00000002bbba7825 */ /* 0x004fce00078e0212 */
.L_x_1:
[----:B------:R-:W2:Y:S04]  /*2730*/  LDL.64 R66, [R1+0x20] ;  /* 0x0000200001427983 */ /* 0x000ea80000100a00 */
[----:B------:R-:W3:Y:S04]  /*2740*/  LDL.64 R64, [R1+0x18] ;  /* 0x0000180001407983 */ /* 0x000ee80000100a00 */
[----:B------:R-:W4:Y:S04]  /*2750*/  LDL.64 R132, [R1+0x10] ;  /* 0x0000100001847983 */ /* 0x000f280000100a00 */
[----:B------:R-:W5:Y:S04]  /*2760*/  LDL.64 R136, [R1+0x8] ;  /* 0x0000080001887983 */ /* 0x000f680000100a00 */
[----:B------:R-:W5:Y:S01]  /*2770*/  LDL.64 R134, [R1] ;  /* 0x0000000001867983 */ /* 0x000f620000100a00 */
[----:B------:R-:W-:-:S04]  /*2780*/  IMAD.WIDE R14, R8, 0x2, R16 ;  /* 0x00000002080e7825 */ /* 0x000fc800078e0210 */
[C---:B------:R-:W-:Y:S01]  /*2790*/  IMAD.WIDE R142, R8.reuse, 0x2, R236 ;  /* 0x00000002088e7825 */ /* 0x040fe200078e02ec */
[----:B------:R0:W5:Y:S03]  /*27a0*/  LDG.E.U16 R139, desc[UR10][R14.64] ;  /* 0x0000000a0e8b7981 */ /* 0x000166000c1e1500 */
[----:B------:R-:W-:-:S04]  /*27b0*/  IMAD.WIDE R148, R8, 0x2, R18 ;  /* 0x0000000208947825 */ /* 0x000fc800078e0212 */
[C---:B------:R-:W-:Y:S02]  /*27c0*/  IMAD.WIDE R150, R8.reuse, 0x2, R250 ;  /* 0x0000000208967825 */ /* 0x040fe400078e02fa */
[----:B------:R-:W5:Y:S02]  /*27d0*/  LDG.E.U16 R148, desc[UR10][R148.64] ;  /* 0x0000000a94947981 */ /* 0x000f64000c1e1500 */
[C---:B0-----:R-:W-:Y:S02]  /*27e0*/  IMAD.WIDE R14, R8.reuse, 0x2, R214 ;  /* 0x00000002080e7825 */ /* 0x041fe400078e02d6 */
[----:B------:R-:W5:Y:S02]  /*27f0*/  LDG.E.U16 R138, desc[UR10][R150.64] ;  /* 0x0000000a968a7981 */ /* 0x000f64000c1e1500 */
[----:B------:R-:W-:-:S04]  /*2800*/  IMAD.WIDE R146, R8, 0x2, R248 ;  /* 0x0000000208927825 */ /* 0x000fc800078e02f8 */
[----:B------:R-:W-:-:S04]  /*2810*/  IMAD.WIDE R144, R8, 0x2, R238 ;  /* 0x0000000208907825 */ /* 0x000fc800078e02ee */
[----:B--2---:R-:W-:-:S04]  /*2820*/  IMAD.WIDE R66, R8, 0x2, R66 ;  /* 0x0000000208427825 */ /* 0x004fc800078e0242 */
[C---:B---3--:R-:W-:Y:S02]  /*2830*/  IMAD.WIDE R140, R8.reuse, 0x2, R64 ;  /* 0x00000002088c7825 */ /* 0x048fe400078e0240 */
[----:B------:R0:W2:Y:S02]  /*2840*/  LDG.E.U16 R64, desc[UR10][R66.64] ;  /* 0x0000000a42407981 */ /* 0x0000a4000c1e1500 */
[C---:B----4-:R-:W-:Y:S02]  /*2850*/  IMAD.WIDE R132, R8.reuse, 0x2, R132 ;  /* 0x0000000208847825 */ /* 0x050fe400078e0284 */
[----:B------:R1:W3:Y:S04]  /*2860*/  LDG.E.U16 R65, desc[UR10][R140.64] ;  /* 0x0000000a8c417981 */ /* 0x0002e8000c1e1500 */
[----:B------:R-:W4:Y:S01]  /*2870*/  LDG.E.U16 R132, desc[UR10][R132.64] ;  /* 0x0000000a84847981 */ /* 0x000f22000c1e1500 */
[----:B0-----:R-:W-:-:S04]  /*2880*/  IMAD.WIDE R66, R8, 0x2, R244 ;  /* 0x0000000208427825 */ /* 0x001fc800078e02f4 */
[C---:B-1----:R-:W-:Y:S02]  /*2890*/  IMAD.WIDE R140, R8.reuse, 0x2, R216 ;  /* 0x00000002088c7825 */ /* 0x042fe400078e02d8 */
[----:B------:R-:W4:Y:S04]  /*28a0*/  LDG.E.U16 R67, desc[UR10][R66.64] ;  /* 0x0000000a42437981 */ /* 0x000f28000c1e1500 */
[----:B------:R0:W2:Y:S04]  /*28b0*/  LDG.E.U16 R0, desc[UR10][R140.64] ;  /* 0x0000000a8c007981 */ /* 0x0000a8000c1e1500 */
[----:B------:R1:W3:Y:S04]  /*28c0*/  LDG.E.U16 R133, desc[UR10][R14.64] ;  /* 0x0000000a0e857981 */ /* 0x0002e8000c1e1500 */
[----:B------:R5:W4:Y:S01]  /*28d0*/  LDG.E.U16 R66, desc[UR10][R142.64] ;  /* 0x0000000a8e427981 */ /* 0x000b22000c1e1500 */
[----:B0-----:R-:W-:-:S04]  /*28e0*/  IMAD.WIDE R140, R8, 0x2, R212 ;  /* 0x00000002088c7825 */ /* 0x001fc800078e02d4 */
[C---:B-1----:R-:W-:Y:S01]  /*28f0*/  IMAD.WIDE R14, R8.reuse, 0x2, R230 ;  /* 0x00000002080e7825 */ /* 0x042fe200078e02e6 */
[----:B------:R-:W4:Y:S03]  /*2900*/  LDG.E.U16 R150, desc[UR10][R140.64] ;  /* 0x0000000a8c967981 */ /* 0x000f26000c1e1500 */
[C---:B-----5:R-:W-:Y:S01]  /*2910*/  IMAD.WIDE R142, R8.reuse, 0x2, R210 ;  /* 0x00000002088e7825 */ /* 0x060fe200078e02d2 */
[----:B------:R0:W5:Y:S03]  /*2920*/  LDG.E.U16 R149, desc[UR10][R14.64] ;  /* 0x0000000a0e957981 */ /* 0x000166000c1e1500 */
[C---:B------:R-:W-:Y:S01]  /*2930*/  IMAD.WIDE R154, R8.reuse, 0x2, R136 ;  /* 0x00000002089a7825 */ /* 0x040fe200078e0288 */
[----:B------:R-:W5:Y:S03]  /*2940*/  LDG.E.U16 R151, desc[UR10][R142.64] ;  /* 0x0000000a8e977981 */ /* 0x000f66000c1e1500 */
[C---:B------:R-:W-:Y:S01]  /*2950*/  IMAD.WIDE R152, R8.reuse, 0x2, R134 ;  /* 0x0000000208987825 */ /* 0x040fe200078e0286 */
[----:B------:R1:W5:Y:S04]  /*2960*/  LDG.E.U16 R136, desc[UR10][R144.64] ;  /* 0x0000000a90887981 */ /* 0x000368000c1e1500 */
[----:B------:R1:W5:Y:S01]  /*2970*/  LDG.E.U16 R135, desc[UR10][R146.64] ;  /* 0x0000000a92877981 */ /* 0x000362000c1e1500 */
[----:B0-----:R-:W-:-:S03]  /*2980*/  IMAD.WIDE R14, R8, 0x2, R226 ;  /* 0x00000002080e7825 */ /* 0x001fc600078e02e2 */
[----:B------:R-:W5:Y:S01]  /*2990*/  LDG.E.U16 R137, desc[UR10][R152.64] ;  /* 0x0000000a98897981 */ /* 0x000f62000c1e1500 */
[----:B------:R-:W-:-:S03]  /*29a0*/  IMAD.WIDE R140, R8, 0x2, R204 ;  /* 0x00000002088c7825 */ /* 0x000fc600078e02cc */
[----:B------:R-:W5:Y:S01]  /*29b0*/  LDG.E.U16 R134, desc[UR10][R154.64] ;  /* 0x0000000a9a867981 */ /* 0x000f62000c1e1500 */
[----:B-1----:R-:W-:-:S04]  /*29c0*/  IMAD.WIDE R144, R8, 0x2, R208 ;  /* 0x0000000208907825 */ /* 0x002fc800078e02d0 */
[C---:B------:R-:W-:Y:S01]  /*29d0*/  IMAD.WIDE R146, R8.reuse, 0x2, R206 ;  /* 0x0000000208927825 */ /* 0x040fe200078e02ce */
[----:B------:R0:W5:Y:S03]  /*29e0*/  LDG.E.U16 R152, desc[UR10][R144.64] ;  /* 0x0000000a90987981 */ /* 0x000166000c1e1500 */
[C---:B------:R-:W-:Y:S01]  /*29f0*/  IMAD.WIDE R142, R8.reuse, 0x2, R202 ;  /* 0x00000002088e7825 */ /* 0x040fe200078e02ca */
[----:B------:R1:W5:Y:S04]  /*2a00*/  LDG.E.U16 R153, desc[UR10][R146.64] ;  /* 0x0000000a92997981 */ /* 0x000368000c1e1500 */
[----:B------:R1:W5:Y:S01]  /*2a10*/  LDG.E.U16 R154, desc[UR10][R14.64] ;  /* 0x0000000a0e9a7981 */ /* 0x000362000c1e1500 */
[----:B0-----:R-:W-:-:S03]  /*2a20*/  IMAD.WIDE R144, R8, 0x2, R200 ;  /* 0x0000000208907825 */ /* 0x001fc600078e02c8 */
[----:B------:R0:W5:Y:S01]  /*2a30*/  LDG.E.U16 R155, desc[UR10][R140.64] ;  /* 0x0000000a8c9b7981 */ /* 0x000162000c1e1500 */
[----:B-1----:R-:W-:-:S03]  /*2a40*/  IMAD.WIDE R146, R8, 0x2, R198 ;  /* 0x0000000208927825 */ /* 0x002fc600078e02c6 */
[----:B------:R1:W5:Y:S01]  /*2a50*/  LDG.E.U16 R156, desc[UR10][R142.64] ;  /* 0x0000000a8e9c7981 */ /* 0x000362000c1e1500 */
[----:B------:R-:W-:-:S03]  /*2a60*/  IMAD.WIDE R14, R8, 0x2, R220 ;  /* 0x00000002080e7825 */ /* 0x000fc600078e02dc */
        /* <DEDUP_REMOVED lines=14> */
[----:B------:R0:W5:Y:S04]  /*2b50*/  LDG.E.U16 R224, desc[UR10][R14.64] ;  /* 0x0000000a0ee07981 */ /* 0x000168000c1e1500 */
[----:B------:R-:W5:Y:S04]  /*2b60*/  LDG.E.U16 R225, desc[UR10][R140.64] ;  /* 0x0000000a8ce17981 */ /* 0x000f68000c1e1500 */
[----:B------:R0:W5:Y:S01]  /*2b70*/  LDG.E.U16 R228, desc[UR10][R142.64] ;  /* 0x0000000a8ee47981 */ /* 0x000162000c1e1500 */
[----:B------:R-:W0:Y:S01]  /*2b80*/  S2R R229, SR_TID.X ;  /* 0x0000000000e57919 */ /* 0x000e220000002100 */
[----:B------:R-:W-:-:S02]  /*2b90*/  SHF.L.U32 R232, R247, 0x3, RZ ;  /* 0x00000003f7e87819 */ /* 0x000fc400000006ff */
[C---:B-1----:R-:W-:Y:S02]  /*2ba0*/  LOP3.LUT R145, R247.reuse, 0x7, RZ, 0xc0, !PT ;  /* 0x00000007f7917812 */ /* 0x042fe400078ec0ff */
[----:B------:R-:W-:Y:S01]  /*2bb0*/  LOP3.LUT R232, R232, 0x30, RZ, 0xc0, !PT ;  /* 0x00000030e8e87812 */ /* 0x000fe200078ec0ff */
[C---:B------:R-:W-:Y:S01]  /*2bc0*/  IMAD.SHL.U32 R146, R247.reuse, 0x2, RZ ;  /* 0x00000002f7927824 */ /* 0x040fe200078e00ff */
[----:B0-----:R-:W-:Y:S01]  /*2bd0*/  LOP3.LUT R14, R247, 0x20, RZ, 0xc0, !PT ;  /* 0x00000020f70e7812 */ /* 0x001fe200078ec0ff */
[C---:B------:R-:W-:Y:S02]  /*2be0*/  IMAD.SHL.U32 R233, R145.reuse, 0x10, RZ ;  /* 0x0000001091e97824 */ /* 0x040fe400078e00ff */
[C---:B------:R-:W-:Y:S01]  /*2bf0*/  IMAD R147, R145.reuse, 0x40, R232 ;  /* 0x0000004091937824 */ /* 0x040fe200078e02e8 */
[----:B------:R-:W-:Y:S02]  /*2c00*/  LEA R14, R145, R14, 0x2 ;  /* 0x0000000e910e7211 */ /* 0x000fe400078e10ff */
[----:B------:R-:W-:-:S02]  /*2c10*/  LOP3.LUT R15, R233, 0x30, R146, 0x78, !PT ;  /* 0x00000030e90f7812 */ /* 0x000fc400078e7892 */
[----:B------:R-:W-:Y:S02]  /*2c20*/  LOP3.LUT R144, R147, 0x10, R146, 0x78, !PT ;  /* 0x0000001093907812 */ /* 0x000fe400078e7892 */
[----:B------:R-:W-:Y:S01]  /*2c30*/  LOP3.LUT R143, R247, 0x10, RZ, 0xc0, !PT ;  /* 0x00000010f78f7812 */ /* 0x000fe200078ec0ff */
[----:B------:R-:W-:-:S04]  /*2c40*/  IMAD.U32 R15, R14, 0x80, R15 ;  /* 0x000000800e0f7824 */ /* 0x000fc800078e000f */
[----:B------:R-:W-:Y:S01]  /*2c50*/  IMAD R14, R143, 0x20, R144 ;  /* 0x000000208f0e7824 */ /* 0x000fe200078e0290 */
[----:B------:R-:W-:Y:S01]  /*2c60*/  BAR.SYNC.DEFER_BLOCKING 0x0 ;  /* 0x0000000000007b1d */ /* 0x000fe20000010000 */
[----:B------:R-:W-:-:S05]  /*2c70*/  LOP3.LUT R140, R229, 0x7f, RZ, 0xc0, !PT ;  /* 0x0000007fe58c7812 */ /* 0x000fca00078ec0ff */
[----:B------:R-:W-:-:S05]  /*2c80*/  IMAD.SHL.U32 R140, R140, 0x2, RZ ;  /* 0x000000028c8c7824 */ /* 0x000fca00078e00ff */
[C---:B------:R-:W-:Y:S02]  /*2c90*/  LOP3.LUT R141, R140.reuse, 0x10, RZ, 0x3c, !PT ;  /* 0x000000108c8d7812 */ /* 0x040fe400078e3cff */
[C---:B------:R-:W-:Y:S01]  /*2ca0*/  LOP3.LUT R143, R140.reuse, 0x20, RZ, 0x3c, !PT ;  /* 0x000000208c8f7812 */ /* 0x040fe200078e3cff */
[----:B------:R0:W-:Y:S04]  /*2cb0*/  STS.U16 [R140+UR6+0x4000], R139 ;  /* 0x0040008b8c007988 */ /* 0x0001e80008000406 */
[----:B------:R-:W-:Y:S01]  /*2cc0*/  STS.U16 [R140+UR6+0x4100], R148 ;  /* 0x004100948c007988 */ /* 0x000fe20008000406 */
[----:B0-----:R-:W-:-:S03]  /*2cd0*/  LOP3.LUT R139, R140, 0x30, RZ, 0x3c, !PT ;  /* 0x000000308c8b7812 */ /* 0x001fc600078e3cff */
[----:B--2---:R0:W-:Y:S04]  /*2ce0*/  STS.U16 [R140+UR6+0x5000], R0 ;  /* 0x005000008c007988 */ /* 0x0041e80008000406 */
[----:B---3--:R-:W-:Y:S04]  /*2cf0*/  STS.U16 [R140+UR6+0x5100], R133 ;  /* 0x005100858c007988 */ /* 0x008fe80008000406 */
[----:B------:R1:W-:Y:S01]  /*2d00*/  STS.U16 [R141+UR6+0x4200], R64 ;  /* 0x004200408d007988 */ /* 0x0003e20008000406 */
[----:B0-----:R-:W-:-:S03]  /*2d10*/  LOP3.LUT R0, R140, 0x40, RZ, 0x3c, !PT ;  /* 0x000000408c007812 */ /* 0x001fc600078e3cff */
[----:B------:R-:W-:Y:S04]  /*2d20*/  STS.U16 [R141+UR6+0x4300], R65 ;  /* 0x004300418d007988 */ /* 0x000fe80008000406 */
[----:B----4-:R-:W-:Y:S01]  /*2d30*/  STS.U16 [R141+UR6+0x5200], R150 ;  /* 0x005200968d007988 */ /* 0x010fe20008000406 */
[----:B-1----:R-:W-:-:S03]  /*2d40*/  LOP3.LUT R64, R140, 0x50, RZ, 0x3c, !PT ;  /* 0x000000508c407812 */ /* 0x002fc600078e3cff */
[----:B-----5:R0:W-:Y:S04]  /*2d50*/  STS.U16 [R141+UR6+0x5300], R151 ;  /* 0x005300978d007988 */ /* 0x0201e80008000406 */
[----:B------:R-:W-:Y:S01]  /*2d60*/  STS.U16 [R143+UR6+0x4400], R132 ;  /* 0x004400848f007988 */ /* 0x000fe20008000406 */
[----:B0-----:R-:W-:-:S03]  /*2d70*/  LOP3.LUT R141, R140, 0x70, RZ, 0x3c, !PT ;  /* 0x000000708c8d7812 */ /* 0x001fc600078e3cff */
[----:B------:R-:W-:Y:S04]  /*2d80*/  STS.U16 [R143+UR6+0x4500], R134 ;  /* 0x004500868f007988 */ /* 0x000fe80008000406 */
[----:B------:R-:W-:Y:S04]  /*2d90*/  STS.U16 [R143+UR6+0x5400], R152 ;  /* 0x005400988f007988 */ /* 0x000fe80008000406 */
[----:B------:R-:W-:Y:S04]  /*2da0*/  STS.U16 [R143+UR6+0x5500], R153 ;  /* 0x005500998f007988 */ /* 0x000fe80008000406 */
[----:B------:R0:W-:Y:S04]  /*2db0*/  STS.U16 [R139+UR6+0x4600], R137 ;  /* 0x004600898b007988 */ /* 0x0001e80008000406 */
[----:B------:R-:W-:Y:S04]  /*2dc0*/  STS.U16 [R139+UR6+0x4700], R138 ;  /* 0x0047008a8b007988 */ /* 0x000fe80008000406 */
[----:B------:R-:W-:Y:S01]  /*2dd0*/  STS.U16 [R139+UR6+0x5600], R155 ;  /* 0x0056009b8b007988 */ /* 0x000fe20008000406 */
[----:B0-----:R-:W-:-:S03]  /*2de0*/  LOP3.LUT R137, R140, 0x60, RZ, 0x3c, !PT ;  /* 0x000000608c897812 */ /* 0x001fc600078e3cff */
[----:B------:R-:W-:Y:S04]  /*2df0*/  STS.U16 [R139+UR6+0x5700], R156 ;  /* 0x0057009c8b007988 */ /* 0x000fe80008000406 */
[----:B------:R-:W-:Y:S04]  /*2e00*/  STS.U16 [R0+UR6+0x4800], R135 ;  /* 0x0048008700007988 */ /* 0x000fe80008000406 */
[----:B------:R-:W-:Y:S04]  /*2e10*/  STS.U16 [R0+UR6+0x4900], R67 ;  /* 0x0049004300007988 */ /* 0x000fe80008000406 */
[----:B------:R-:W-:Y:S04]  /*2e20*/  STS.U16 [R0+UR6+0x5800], R157 ;  /* 0x0058009d00007988 */ /* 0x000fe80008000406 */
[----:B------:R0:W-:Y:S04]  /*2e30*/  STS.U16 [R0+UR6+0x5900], R158 ;  /* 0x0059009e00007988 */ /* 0x0001e80008000406 */
        /* <DEDUP_REMOVED lines=10> */
[----:B------:R-:W-:Y:S04]  /*2ee0*/  STS.U16 [R141+UR6+0x5e00], R225 ;  /* 0x005e00e18d007988 */ /* 0x000fe80008000406 */
[----:B------:R-:W-:Y:S01]  /*2ef0*/  STS.U16 [R141+UR6+0x5f00], R228 ;  /* 0x005f00e48d007988 */ /* 0x000fe20008000406 */
[----:B------:R-:W-:Y:S01]  /*2f00*/  BAR.SYNC.DEFER_BLOCKING 0x0 ;  /* 0x0000000000007b1d */ /* 0x000fe20000010000 */
[----:B0-----:R-:W-:-:S05]  /*2f10*/  LOP3.LUT R0, R14, 0x20, RZ, 0x3c, !PT ;  /* 0x000000200e007812 */ /* 0x001fca00078e3cff */
[----:B------:R-:W-:Y:S04]  /*2f20*/  LDSM.16.MT88.4 R132, [R14+UR6] ;  /* 0x000000060e84783b */ /* 0x000fe80008004200 */
[----:B------:R-:W0:Y:S04]  /*2f30*/  LDSM.16.M88.4 R156, [R15+UR6+0x4000] ;  /* 0x004000060f9c783b */ /* 0x000e280008000200 */
[----:B------:R-:W2:Y:S04]  /*2f40*/  LDSM.16.MT88.4 R148, [R0+UR6] ;  /* 0x000000060094783b */ /* 0x000ea80008004200 */
[----:B------:R-:W3:Y:S01]  /*2f50*/  LDSM.16.MT88.4 R64, [R14+UR6+0x400] ;  /* 0x000400060e40783b */ /* 0x000ee20008004200 */
[----:B-1----:R-:W-:-:S03]  /*2f60*/  LOP3.LUT R162, R15, 0x40, RZ, 0x3c, !PT ;  /* 0x000000400fa27812 */ /* 0x002fc600078e3cff */
[----:B------:R-:W1:Y:S04]  /*2f70*/  LDSM.16.MT88.4 R136, [R0+UR6+0x400] ;  /* 0x000400060088783b */ /* 0x000e680008004200 */
[----:B------:R-:W-:Y:S04]  /*2f80*/  LDSM.16.MT88.4 R144, [R14+UR6+0x800] ;  /* 0x000800060e90783b */ /* 0x000fe80008004200 */
[----:B------:R-:W4:Y:S04]  /*2f90*/  LDSM.16.M88.4 R152, [R162+UR6+0x4000] ;  /* 0x00400006a298783b */ /* 0x000f280008000200 */
[----:B------:R-:W5:Y:S01]  /*2fa0*/  LDSM.16.MT88.4 R140, [R0+UR6+0x800] ;  /* 0x00080006008c783b */ /* 0x000f620008004200 */
[-C--:B0-----:R-:W-:Y:S06]  /*2fb0*/  HMMA.16816.F32.BF16 R132, R132, R156.reuse, RZ ;  /* 0x0000009c8484723c */ /* 0x081fec00000418ff */
[----:B--2---:R-:W-:-:S15]  /*2fc0*/  HMMA.16816.F32.BF16 R148, R148, R156, RZ ;  /* 0x0000009c9494723c */ /* 0x004fde00000418ff */
[----:B------:R-:W-:-:S03]  /*2fd0*/  NOP ;  /* 0x0000000000007918 */ /* 0x000fc60000000000 */
[-C--:B---3--:R-:W-:Y:S01]  /*2fe0*/  HMMA.16816.F32.BF16 R64, R64, R158.reuse, R132 ;  /* 0x0000009e4040723c */ /* 0x088fe20000041884 */
[----:B------:R-:W0:Y:S05]  /*2ff0*/  LDSM.16.MT88.4 R132, [R14+UR6+0xc00] ;  /* 0x000c00060e84783b */ /* 0x000e2a0008004200 */
[----:B-1----:R-:W-:Y:S01]  /*3000*/  HMMA.16816.F32.BF16 R156, R136, R158, R148 ;  /* 0x0000009e889c723c */ /* 0x002fe20000041894 */
[----:B------:R-:W1:Y:S04]  /*3010*/  LDSM.16.MT88.4 R136, [R0+UR6+0xc00] ;  /* 0x000c00060088783b */ /* 0x000e680008004200 */
[----:B------:R-:W-:-:S13]  /*3020*/  LDSM.16.MT88.4 R148, [R14+UR6+0x1000] ;  /* 0x001000060e94783b */ /* 0x000fda0008004200 */
[-C--:B----4-:R-:W-:Y:S01]  /*3030*/  HMMA.16816.F32.BF16 R144, R144, R152.reuse, R64 ;  /* 0x000000989090723c */ /* 0x090fe20000041840 */
[----:B------:R-:W2:Y:S05]  /*3040*/  LDSM.16.M88.4 R64, [R15+UR6+0x4080] ;  /* 0x004080060f40783b */ /* 0x000eaa0008000200 */
[----:B-----5:R-:W-:Y:S01]  /*3050*/  HMMA.16816.F32.BF16 R140, R140, R152, R156 ;  /* 0x000000988c8c723c */ /* 0x020fe2000004189c */
[----:B------:R-:W-:-:S15]  /*3060*/  LDSM.16.MT88.4 R156, [R14+UR6+0x1400] ;  /* 0x001400060e9c783b */ /* 0x000fde0008004200 */
[----:B------:R-:W-:-:S02]  /*3070*/  NOP ;  /* 0x0000000000007918 */ /* 0x000fc40000000000 */
[-C--:B0-----:R-:W-:Y:S01]  /*3080*/  HMMA.16816.F32.BF16 R132, R132, R154.reuse, R144 ;  /* 0x0000009a8484723c */ /* 0x081fe20000041890 */
[----:B------:R-:W0:Y:S05]  /*3090*/  LDSM.16.MT88.4 R144, [R0+UR6+0x1000] ;  /* 0x001000060090783b */ /* 0x000e2a0008004200 */
[----:B-1----:R-:W-:Y:S01]  /*30a0*/  HMMA.16816.F32.BF16 R152, R136, R154, R140 ;  /* 0x0000009a8898723c */ /* 0x002fe2000004188c */
[----:B------:R-:W-:Y:S04]  /*30b0*/  LDSM.16.MT88.4 R136, [R14+UR6+0x1800] ;  /* 0x001800060e88783b */ /* 0x000fe80008004200 */
[----:B------:R-:W-:-:S13]  /*30c0*/  LDSM.16.M88.4 R140, [R162+UR6+0x4080] ;  /* 0x00408006a28c783b */ /* 0x000fda0008000200 */
[-C--:B--2---:R-:W-:Y:S01]  /*30d0*/  HMMA.16816.F32.BF16 R148, R148, R64.reuse, R132 ;  /* 0x000000409494723c */ /* 0x084fe20000041884 */
[----:B------:R-:W1:Y:S05]  /*30e0*/  LDSM.16.MT88.4 R132, [R0+UR6+0x1400] ;  /* 0x001400060084783b */ /* 0x000e6a0008004200 */
[----:B0-----:R-:W-:Y:S01]  /*30f0*/  HMMA.16816.F32.BF16 R144, R144, R64, R152 ;  /* 0x000000409090723c */ /* 0x001fe20000041898 */
[----:B------:R-:W-:-:S15]  /*3100*/  LDSM.16.MT88.4 R152, [R14+UR6+0x1c00] ;  /* 0x001c00060e98783b */ /* 0x000fde0008004200 */
[----:B------:R-:W-:-:S02]  /*3110*/  NOP ;  /* 0x0000000000007918 */ /* 0x000fc40000000000 */
[-C--:B------:R-:W-:Y:S01]  /*3120*/  HMMA.16816.F32.BF16 R156, R156, R66.reuse, R148 ;  /* 0x000000429c9c723c */ /* 0x080fe20000041894 */
[----:B------:R-:W0:Y:S05]  /*3130*/  LDSM.16.MT88.4 R148, [R0+UR6+0x1800] ;  /* 0x001800060094783b */ /* 0x000e2a0008004200 */
[----:B-1----:R-:W-:Y:S01]  /*3140*/  HMMA.16816.F32.BF16 R132, R132, R66, R144 ;  /* 0x000000428484723c */ /* 0x002fe20000041890 */
[----:B------:R-:W1:Y:S04]  /*3150*/  LDSM.16.MT88.4 R64, [R0+UR6+0x1c00] ;  /* 0x001c00060040783b */ /* 0x000e680008004200 */
[----:B------:R-:W-:-:S13]  /*3160*/  LDSM.16.MT88.4 R144, [R14+UR6+0x2000] ;  /* 0x002000060e90783b */ /* 0x000fda0008004200 */
[-C--:B------:R-:W-:Y:S01]  /*3170*/  HMMA.16816.F32.BF16 R156, R136, R140.reuse, R156 ;  /* 0x0000008c889c723c */ /* 0x080fe2000004189c */
[----:B------:R-:W2:Y:S05]  /*3180*/  LDSM.16.M88.4 R136, [R15+UR6+0x4100] ;  /* 0x004100060f88783b */ /* 0x000eaa0008000200 */
[----:B0-----:R-:W-:Y:S01]  /*3190*/  HMMA.16816.F32.BF16 R132, R148, R140, R132 ;  /* 0x0000008c9484723c */ /* 0x001fe20000041884 */
[----:B------:R-:W-:-:S15]  /*31a0*/  LDSM.16.MT88.4 R148, [R14+UR6+0x2400] ;  /* 0x002400060e94783b */ /* 0x000fde0008004200 */
[----:B------:R-:W-:-:S02]  /*31b0*/  NOP ;  /* 0x0000000000007918 */ /* 0x000fc40000000000 */
[-C--:B------:R-:W-:Y:S01]  /*31c0*/  HMMA.16816.F32.BF16 R156, R152, R142.reuse, R156 ;  /* 0x0000008e989c723c */ /* 0x080fe2000004189c */
[----:B------:R-:W0:Y:S05]  /*31d0*/  LDSM.16.MT88.4 R152, [R0+UR6+0x2000] ;  /* 0x002000060098783b */ /* 0x000e2a0008004200 */
[----:B-1----:R-:W-:Y:S01]  /*31e0*/  HMMA.16816.F32.BF16 R64, R64, R142, R132 ;  /* 0x0000008e4040723c */ /* 0x002fe20000041884 */
[----:B------:R-:W1:Y:S04]  /*31f0*/  LDSM.16.MT88.4 R132, [R0+UR6+0x2400] ;  /* 0x002400060084783b */ /* 0x000e680008004200 */
[----:B------:R-:W-:-:S13]  /*3200*/  LDSM.16.M88.4 R140, [R162+UR6+0x4100] ;  /* 0x00410006a28c783b */ /* 0x000fda0008000200 */
[-C--:B--2---:R-:W-:Y:S01]  /*3210*/  HMMA.16816.F32.BF16 R156, R144, R136.reuse, R156 ;  /* 0x00000088909c723c */ /* 0x084fe2000004189c */
[----:B------:R-:W2:Y:S05]  /*3220*/  LDSM.16.MT88.4 R144, [R14+UR6+0x2800] ;  /* 0x002800060e90783b */ /* 0x000eaa0008004200 */
[----:B0-----:R-:W-:Y:S01]  /*3230*/  HMMA.16816.F32.BF16 R64, R152, R136, R64 ;  /* 0x000000889840723c */ /* 0x001fe20000041840 */
[----:B------:R-:W0:-:S15]  /*3240*/  LDSM.16.MT88.4 R152, [R0+UR6+0x2800] ;  /* 0x002800060098783b */ /* 0x000e1e0008004200 */
[----:B------:R-:W-:-:S02]  /*3250*/  NOP ;  /* 0x0000000000007918 */ /* 0x000fc40000000000 */
[-C--:B------:R-:W-:Y:S01]  /*3260*/  HMMA.16816.F32.BF16 R148, R148, R138.reuse, R156 ;  /* 0x0000008a9494723c */ /* 0x080fe2000004189c */
[----:B------:R-:W3:Y:S05]  /*3270*/  LDSM.16.MT88.4 R156, [R14+UR6+0x2c00] ;  /* 0x002c00060e9c783b */ /* 0x000eea0008004200 */
[----:B-1----:R-:W-:Y:S01]  /*3280*/  HMMA.16816.F32.BF16 R64, R132, R138, R64 ;  /* 0x0000008a8440723c */ /* 0x002fe20000041840 */
[----:B------:R-:W1:Y:S04]  /*3290*/  LDSM.16.MT88.4 R132, [R0+UR6+0x2c00] ;  /* 0x002c00060084783b */ /* 0x000e680008004200 */
[----:B------:R-:W-:-:S13]  /*32a0*/  LDSM.16.M88.4 R136, [R15+UR6+0x4180] ;  /* 0x004180060f88783b */ /* 0x000fda0008000200 */
[-C--:B--2---:R-:W-:Y:S01]  /*32b0*/  HMMA.16816.F32.BF16 R144, R144, R140.reuse, R148 ;  /* 0x0000008c9090723c */ /* 0x084fe20000041894 */
[----:B------:R-:W2:Y:S05]  /*32c0*/  LDSM.16.MT88.4 R148, [R14+UR6+0x3000] ;  /* 0x003000060e94783b */ /* 0x000eaa0008004200 */
[----:B0-----:R-:W-:Y:S01]  /*32d0*/  HMMA.16816.F32.BF16 R64, R152, R140, R64 ;  /* 0x0000008c9840723c */ /* 0x001fe20000041840 */
[----:B------:R-:W-:-:S15]  /*32e0*/  LDSM.16.MT88.4 R152, [R14+UR6+0x3400] ;  /* 0x003400060e98783b */ /* 0x000fde0008004200 */
[----:B------:R-:W-:-:S02]  /*32f0*/  NOP ;  /* 0x0000000000007918 */ /* 0x000fc40000000000 */
[-C--:B---3--:R-:W-:Y:S01]  /*3300*/  HMMA.16816.F32.BF16 R156, R156, R142.reuse, R144 ;  /* 0x0000008e9c9c723c */ /* 0x088fe20000041890 */
        /* <DEDUP_REMOVED lines=12> */
[----:B------:R-:W1:-:S15]  /*33d0*/  LDSM.16.MT88.4 R132, [R0+UR6+0x3c00] ;  /* 0x003c00060084783b */ /* 0x000e5e0008004200 */
[----:B------:R-:W-:-:S02]  /*33e0*/  NOP ;  /* 0x0000000000007918 */ /* 0x000fc40000000000 */
[-C--:B--2---:R-:W-:Y:S06]  /*33f0*/  HMMA.16816.F32.BF16 R148, R156, R140.reuse, R148 ;  /* 0x0000008c9c94723c */ /* 0x084fec0000041894 */
[----:B0-----:R-:W-:Y:S01]  /*3400*/  HMMA.16816.F32.BF16 R64, R144, R140, R64 ;  /* 0x0000008c9040723c */ /* 0x001fe20000041840 */
[----:B------:R-:W-:-:S15]  /*3410*/  LOP3.LUT R234, R247, 0x3, RZ, 0xc0, !PT ;  /* 0x00000003f7ea7812 */ /* 0x000fde00078ec0ff */
[----:B------:R-:W-:-:S02]  /*3420*/  NOP ;  /* 0x0000000000007918 */ /* 0x000fc40000000000 */
[----:B---3--:R-:W-:Y:S01]  /*3430*/  HMMA.16816.F32.BF16 R148, R152, R142, R148 ;  /* 0x0000008e9894723c */ /* 0x008fe20000041894 */
[----:B------:R-:W-:Y:S02]  /*3440*/  LOP3.LUT R252, R247, 0x20, RZ, 0xc0, !PT ;  /* 0x00000020f7fc7812 */ /* 0x000fe400078ec0ff */
[----:B------:R-:W-:-:S04]  /*3450*/  SHF.L.U32 R15, R234, 0x1, RZ ;  /* 0x00000001ea0f7819 */ /* 0x000fc800000006ff */
[----:B------:R-:W-:Y:S01]  /*3460*/  LEA.HI R15, R252, R15, RZ, 0x1e ;  /* 0x0000000ffc0f7211 */ /* 0x000fe200078ff0ff */
[----:B------:R-:W-:Y:S03]  /*3470*/  BAR.SYNC.DEFER_BLOCKING 0x0 ;  /* 0x0000000000007b1d */ /* 0x000fe60000010000 */
[----:B------:R-:W-:Y:S01]  /*3480*/  IADD3 R136, P2, R15, UR4, RZ ;  /* 0x000000040f887c10 */ /* 0x000fe2000ff5e0ff */
[----:B-1----:R-:W-:Y:S04]  /*3490*/  HMMA.16816.F32.BF16 R64, R132, R142, R64 ;  /* 0x0000008e8440723c */ /* 0x002fe80000041840 */
[----:B------:R-:W-:Y:S01]  /*34a0*/  IMAD.X R14, RZ, RZ, UR5, P2 ;  /* 0x00000005ff0e7e24 */ /* 0x000fe200090e06ff */
[----:B------:R-:W-:-:S02]  /*34b0*/  ISETP.GT.U32.AND P3, PT, R136, R163, PT ;  /* 0x000000a38800720c */ /* 0x000fc40003f64070 */
[----:B------:R-:W-:Y:S02]  /*34c0*/  ISETP.GE.U32.AND P2, PT, R136, R163, PT ;  /* 0x000000a38800720c */ /* 0x000fe40003f46070 */
[----:B------:R-:W-:-:S03]  /*34d0*/  ISETP.GT.U32.AND.EX P3, PT, R14, RZ, PT, P3 ;  /* 0x000000ff0e00720c */ /* 0x000fc60003f64130 */
[----:B------:R-:W-:Y:S01]  /*34e0*/  FMUL R15, R148, UR9 ;  /* 0x00000009940f7c20 */ /* 0x000fe20008400000 */
[----:B------:R-:W-:Y:S01]  /*34f0*/  FMUL R132, R149, UR9 ;  /* 0x0000000995847c20 */ /* 0x000fe20008400000 */
[----:B------:R-:W-:-:S03]  /*3500*/  ISETP.GE.U32.AND.EX P2, PT, R14, RZ, PT, P2 ;  /* 0x000000ff0e00720c */ /* 0x000fc60003f46120 */
[----:B------:R-:W-:Y:S02]  /*3510*/  FSEL R15, R15, -INF , !P3 ;  /* 0xff8000000f0f7808 */ /* 0x000fe40005800000 */
[-C--:B------:R-:W-:Y:S02]  /*3520*/  ISETP.GT.U32.AND P3, PT, R136, R183.reuse, PT ;  /* 0x000000b78800720c */ /* 0x080fe40003f64070 */
[----:B------:R-:W-:Y:S02]  /*3530*/  FSEL R132, R132, -INF , !P2 ;  /* 0xff80000084847808 */ /* 0x000fe40005000000 */
[----:B------:R-:W-:Y:S02]  /*3540*/  ISETP.GE.U32.AND P2, PT, R136, R183, PT ;  /* 0x000000b78800720c */ /* 0x000fe40003f46070 */
[----:B------:R-:W-:Y:S02]  /*3550*/  ISETP.GT.U32.AND.EX P3, PT, R14, RZ, PT, P3 ;  /* 0x000000ff0e00720c */ /* 0x000fe40003f64130 */
[-C--:B------:R-:W-:Y:S01]  /*3560*/  ISETP.GT.U32.AND P5, PT, R136, R182.reuse, PT ;  /* 0x000000b68800720c */ /* 0x080fe20003fa4070 */
[----:B------:R-:W-:Y:S01]  /*3570*/  FMUL R64, R64, UR9 ;  /* 0x0000000940407c20 */ /* 0x000fe20008400000 */
[----:B------:R-:W-:Y:S01]  /*3580*/  FMUL R0, R65, UR9 ;  /* 0x0000000941007c20 */ /* 0x000fe20008400000 */
[----:B------:R-:W-:-:S02]  /*3590*/  ISETP.GE.U32.AND P4, PT, R136, R182, PT ;  /* 0x000000b68800720c */ /* 0x000fc40003f86070 */
[----:B------:R-:W-:Y:S01]  /*35a0*/  ISETP.GE.U32.AND.EX P2, PT, R14, RZ, PT, P2 ;  /* 0x000000ff0e00720c */ /* 0x000fe20003f46120 */
[----:B------:R-:W-:Y:S01]  /*35b0*/  FMUL R134, R150, UR9 ;  /* 0x0000000996867c20 */ /* 0x000fe20008400000 */
[----:B------:R-:W-:Y:S01]  /*35c0*/  FMUL R133, R151, UR9 ;  /* 0x0000000997857c20 */ /* 0x000fe20008400000 */
[----:B------:R-:W-:Y:S02]  /*35d0*/  FSEL R65, R64, -INF , !P3 ;  /* 0xff80000040417808 */ /* 0x000fe40005800000 */
[C---:B------:R-:W-:Y:S02]  /*35e0*/  ISETP.GT.U32.AND.EX P5, PT, R14.reuse, RZ, PT, P5 ;  /* 0x000000ff0e00720c */ /* 0x040fe40003fa4150 */
[----:B------:R-:W-:Y:S02]  /*35f0*/  ISETP.GE.U32.AND.EX P4, PT, R14, RZ, PT, P4 ;  /* 0x000000ff0e00720c */ /* 0x000fe40003f86140 */
[----:B------:R-:W-:Y:S02]  /*3600*/  FSEL R64, R0, -INF , !P2 ;  /* 0xff80000000407808 */ /* 0x000fe40005000000 */
[----:B------:R-:W-:-:S02]  /*3610*/  FSEL R134, R134, -INF , !P5 ;  /* 0xff80000086867808 */ /* 0x000fc40006800000 */
[----:B------:R-:W-:Y:S02]  /*3620*/  FSEL R133, R133, -INF , !P4 ;  /* 0xff80000085857808 */ /* 0x000fe40006000000 */
[----:B------:R-:W-:Y:S02]  /*3630*/  FMNMX R135, R65, R64, !PT ;  /* 0x0000004041877209 */ /* 0x000fe40007800000 */
[CC--:B------:R-:W-:Y:S02]  /*3640*/  ISETP.GT.U32.AND P5, PT, R136.reuse, R184.reuse, PT ;  /* 0x000000b88800720c */ /* 0x0c0fe40003fa4070 */
[----:B------:R-:W-:Y:S01]  /*3650*/  ISETP.GE.U32.AND P4, PT, R136, R184, PT ;  /* 0x000000b88800720c */ /* 0x000fe20003f86070 */
[----:B------:R-:W-:Y:S01]  /*3660*/  FMUL R66, R66, UR9 ;  /* 0x0000000942427c20 */ /* 0x000fe20008400000 */
[----:B------:R-:W-:Y:S01]  /*3670*/  FMUL R67, R67, UR9 ;  /* 0x0000000943437c20 */ /* 0x000fe20008400000 */
[----:B------:R-:W-:Y:S01]  /*3680*/  FMNMX R0, R15, R132, !PT ;  /* 0x000000840f007209 */ /* 0x000fe20007800000 */
[----:B------:R-:W0:Y:S01]  /*3690*/  SHFL.BFLY PT, R138, R135, 0x2, 0x1f ;  /* 0x0c401f00878a7f89 */ /* 0x000e2200000e0000 */
[----:B------:R-:W-:-:S02]  /*36a0*/  ISETP.GT.U32.AND.EX P5, PT, R14, RZ, PT, P5 ;  /* 0x000000ff0e00720c */ /* 0x000fc40003fa4150 */
[----:B------:R-:W-:Y:S01]  /*36b0*/  ISETP.GE.U32.AND.EX P4, PT, R14, RZ, PT, P4 ;  /* 0x000000ff0e00720c */ /* 0x000fe20003f86140 */
[----:B------:R-:W1:Y:S01]  /*36c0*/  SHFL.BFLY PT, R137, R0, 0x2, 0x1f ;  /* 0x0c401f0000897f89 */ /* 0x000e6200000e0000 */
[----:B------:R-:W-:Y:S02]  /*36d0*/  FSEL R66, R66, -INF , !P5 ;  /* 0xff80000042427808 */ /* 0x000fe40006800000 */
[----:B------:R-:W-:Y:S02]  /*36e0*/  FSEL R67, R67, -INF , !P4 ;  /* 0xff80000043437808 */ /* 0x000fe40006000000 */
[----:B------:R-:W-:Y:S02]  /*36f0*/  FMNMX R14, R134, R133, !PT ;  /* 0x00000085860e7209 */ /* 0x000fe40007800000 */
[----:B------:R-:W-:-:S03]  /*3700*/  FMNMX R136, R66, R67, !PT ;  /* 0x0000004342887209 */ /* 0x000fc60007800000 */
[----:B------:R-:W2:Y:S04]  /*3710*/  SHFL.BFLY PT, R139, R14, 0x2, 0x1f ;  /* 0x0c401f000e8b7f89 */ /* 0x000ea800000e0000 */
[----:B------:R-:W3:Y:S01]  /*3720*/  SHFL.BFLY PT, R143, R136, 0x2, 0x1f ;  /* 0x0c401f00888f7f89 */ /* 0x000ee200000e0000 */
[----:B0-----:R-:W-:Y:S02]  /*3730*/  FMNMX R141, R135, R138, !PT ;  /* 0x0000008a878d7209 */ /* 0x001fe40007800000 */
[----:B-1----:R-:W-:-:S03]  /*3740*/  FMNMX R137, R0, R137, !PT ;  /* 0x0000008900897209 */ /* 0x002fc60007800000 */
[----:B------:R-:W0:Y:S04]  /*3750*/  SHFL.BFLY PT, R0, R141, 0x1, 0x1f ;  /* 0x0c201f008d007f89 */ /* 0x000e2800000e0000 */
[----:B------:R-:W1:Y:S01]  /*3760*/  SHFL.BFLY PT, R138, R137, 0x1, 0x1f ;  /* 0x0c201f00898a7f89 */ /* 0x000e6200000e0000 */
[----:B--2---:R-:W-:Y:S02]  /*3770*/  FMNMX R139, R14, R139, !PT ;  /* 0x0000008b0e8b7209 */ /* 0x004fe40007800000 */
[----:B---3--:R-:W-:-:S03]  /*3780*/  FMNMX R143, R136, R143, !PT ;  /* 0x0000008f888f7209 */ /* 0x008fc60007800000 */
[----:B------:R-:W2:Y:S04]  /*3790*/  SHFL.BFLY PT, R140, R139, 0x1, 0x1f ;  /* 0x0c201f008b8c7f89 */ /* 0x000ea800000e0000 */
[----:B------:R-:W3:Y:S01]  /*37a0*/  SHFL.BFLY PT, R14, R143, 0x1, 0x1f ;  /* 0x0c201f008f0e7f89 */ /* 0x000ee200000e0000 */
[----:B------:R-:W-:Y:S01]  /*37b0*/  LOP3.LUT R153, R247, 0x1c, RZ, 0xc0, !PT ;  /* 0x0000001cf7997812 */ /* 0x000fe200078ec0ff */
[----:B------:R-:W4:Y:S03]  /*37c0*/  S2R R144, SR_TID.X ;  /* 0x0000000000907919 */ /* 0x000f260000002100 */
[----:B------:R-:W-:Y:S02]  /*37d0*/  LEA.HI R156, R153, 0x8, RZ, 0x1e ;  /* 0x00000008999c7811 */ /* 0x000fe400078ff0ff */
[----:B0-----:R-:W-:-:S02]  /*37e0*/  FMNMX R145, R141, R0, !PT ;  /* 0x000000008d917209 */ /* 0x001fc40007800000 */
[----:B------:R-:W-:Y:S02]  /*37f0*/  SHF.R.U32.HI R0, RZ, 0x3, R247 ;  /* 0x00000003ff007819 */ /* 0x000fe400000116f7 */
[C---:B------:R-:W-:Y:S02]  /*3800*/  LEA.HI R158, R153.reuse, 0x10, RZ, 0x1e ;  /* 0x00000010999e7811 */ /* 0x040fe400078ff0ff */
[C---:B------:R-:W-:Y:S02]  /*3810*/  LEA.HI R223, R153.reuse, 0x18, RZ, 0x1e ;  /* 0x0000001899df7811 */ /* 0x040fe400078ff0ff */
[----:B------:R-:W-:Y:S02]  /*3820*/  LEA R153, R153, UR6, 0x1 ;  /* 0x0000000699997c11 */ /* 0x000fe4000f8e08ff */
[----:B------:R-:W-:Y:S02]  /*3830*/  LOP3.LUT R0, R0, 0x4, RZ, 0xc0, !PT ;  /* 0x0000000400007812 */ /* 0x000fe400078ec0ff */
[----:B------:R-:W-:-:S02]  /*3840*/  LEA R156, R156, UR6, 0x3 ;  /* 0x000000069c9c7c11 */ /* 0x000fc4000f8e18ff */
[----:B------:R-:W-:Y:S02]  /*3850*/  LEA R158, R158, UR6, 0x3 ;  /* 0x000000069e9e7c11 */ /* 0x000fe4000f8e18ff */
[----:B------:R-:W-:Y:S02]  /*3860*/  LEA R223, R223, UR6, 0x3 ;  /* 0x00000006dfdf7c11 */ /* 0x000fe4000f8e18ff */
[----:B-1----:R-:W-:Y:S01]  /*3870*/  FMNMX R142, R137, R138, !PT ;  /* 0x0000008a898e7209 */ /* 0x002fe20007800000 */
[----:B------:R-:W-:Y:S01]  /*3880*/  IMAD.IADD R137, R153, 0x1, R0 ;  /* 0x0000000199897824 */ /* 0x000fe200078e0200 */
[----:B--2---:R-:W-:Y:S01]  /*3890*/  FMNMX R140, R139, R140, !PT ;  /* 0x0000008c8b8c7209 */ /* 0x004fe20007800000 */
[C---:B------:R-:W-:Y:S01]  /*38a0*/  IMAD.IADD R141, R0.reuse, 0x1, R156 ;  /* 0x00000001008d7824 */ /* 0x040fe200078e029c */
[C---:B------:R-:W-:Y:S01]  /*38b0*/  IADD3 R136, R0.reuse, R158, RZ ;  /* 0x0000009e00887210 */ /* 0x040fe20007ffe0ff */
[----:B------:R-:W-:Y:S01]  /*38c0*/  IMAD.IADD R138, R0, 0x1, R223 ;  /* 0x00000001008a7824 */ /* 0x000fe200078e02df */
[----:B---3--:R-:W-:Y:S01]  /*38d0*/  FMNMX R147, R143, R14, !PT ;  /* 0x0000000e8f937209 */ /* 0x008fe20007800000 */
[----:B------:R-:W-:Y:S04]  /*38e0*/  @P0 STS [R137+0x4000], R142 ;  /* 0x0040008e89000388 */ /* 0x000fe80000000800 */
[----:B------:R-:W-:Y:S04]  /*38f0*/  @P0 STS [R141+0x4000], R140 ;  /* 0x0040008c8d000388 */ /* 0x000fe80000000800 */
[----:B------:R-:W-:Y:S04]  /*3900*/  @P0 STS [R136+0x4000], R145 ;  /* 0x0040009188000388 */ /* 0x000fe80000000800 */
[----:B------:R-:W-:Y:S01]  /*3910*/  @P0 STS [R138+0x4000], R147 ;  /* 0x004000938a000388 */ /* 0x000fe20000000800 */
[----:B----4-:R-:W-:-:S04]  /*3920*/  LOP3.LUT R144, R144, 0x7f, RZ, 0xc0, !PT ;  /* 0x0000007f90907812 */ /* 0x010fc800078ec0ff */
[----:B------:R-:W-:Y:S01]  /*3930*/  LEA R154, R144, UR6, 0x2 ;  /* 0x00000006909a7c11 */ /* 0x000fe2000f8e10ff */
[----:B------:R-:W-:Y:S06]  /*3940*/  BAR.SYNC.DEFER_BLOCKING 0x0 ;  /* 0x0000000000007b1d */ /* 0x000fec0000010000 */
[----:B------:R-:W0:Y:S04]  /*3950*/  @!P6 LDS R9, [R154+0x4000] ;  /* 0x004000009a09e984 */ /* 0x000e280000000800 */
[----:B0-----:R-:W0:Y:S02]  /*3960*/  SHFL.BFLY PT, R0, R9, 0x1, 0x1f ;  /* 0x0c201f0009007f89 */ /* 0x001e2400000e0000 */
[----:B0-----:R-:W-:-:S05]  /*3970*/  FMNMX R135, R9, R0, !PT ;  /* 0x0000000009877209 */ /* 0x001fca0007800000 */
[----:B------:R-:W-:Y:S01]  /*3980*/  @P1 STS [R154+0x4000], R135 ;  /* 0x004000879a001388 */ /* 0x000fe20000000800 */
[----:B------:R-:W-:Y:S06]  /*3990*/  BAR.SYNC.DEFER_BLOCKING 0x0 ;  /* 0x0000000000007b1d */ /* 0x000fec0000010000 */
[----:B------:R-:W0:Y:S04]  /*39a0*/  LDS R0, [R153+0x4000] ;  /* 0x0040000099007984 */ /* 0x000e280000000800 */
[----:B------:R-:W1:Y:S04]  /*39b0*/  LDS R143, [R158+0x4000] ;  /* 0x004000009e8f7984 */ /* 0x000e680000000800 */
[----:B------:R-:W2:Y:S04]  /*39c0*/  LDS R14, [R156+0x4000] ;  /* 0x004000009c0e7984 */ /* 0x000ea80000000800 */
[----:B------:R-:W3:Y:S01]  /*39d0*/  LDS R152, [R223+0x4000] ;  /* 0x00400000df987984 */ /* 0x000ee20000000800 */
[----:B0-----:R-:W-:-:S05]  /*39e0*/  FMNMX R0, R0, R3, !PT ;  /* 0x0000000300007209 */ /* 0x001fca0007800000 */
[----:B------:R-:W-:-:S04]  /*39f0*/  FADD R15, R15, -R0 ;  /* 0x800000000f0f7221 */ /* 0x000fc80000000000 */
[----:B------:R-:W-:Y:S01]  /*3a00*/  FMUL R139, R15, 1.4426950216293334961 ;  /* 0x3fb8aa3b0f8b7820 */ /* 0x000fe20000400000 */
[----:B-1----:R-:W-:Y:S02]  /*3a10*/  FMNMX R15, R143, R4, !PT ;  /* 0x000000048f0f7209 */ /* 0x002fe40007800000 */
[----:B--2---:R-:W-:Y:S01]  /*3a20*/  FMNMX R14, R14, R13, !PT ;  /* 0x0000000d0e0e7209 */ /* 0x004fe20007800000 */
[----:B------:R-:W-:Y:S01]  /*3a30*/  FADD R132, R132, -R0 ;  /* 0x8000000084847221 */ /* 0x000fe20000000000 */
[----:B---3--:R-:W-:Y:S01]  /*3a40*/  FMNMX R152, R152, R11, !PT ;  /* 0x0000000b98987209 */ /* 0x008fe20007800000 */
[--C-:B------:R-:W-:Y:S02]  /*3a50*/  FADD R64, R64, -R15.reuse ;  /* 0x8000000f40407221 */ /* 0x100fe40000000000 */
[--C-:B------:R-:W-:Y:S01]  /*3a60*/  FADD R134, R134, -R14.reuse ;  /* 0x8000000e86867221 */ /* 0x100fe20000000000 */
[----:B------:R-:W-:Y:S01]  /*3a70*/  FMUL R140, R132, 1.4426950216293334961 ;  /* 0x3fb8aa3b848c7820 */ /* 0x000fe20000400000 */
[----:B------:R-:W-:Y:S01]  /*3a80*/  FADD R133, R133, -R14 ;  /* 0x8000000e85857221 */ /* 0x000fe20000000000 */
[--C-:B------:R-:W-:Y:S01]  /*3a90*/  FADD R67, R67, -R152.reuse ;  /* 0x8000009843437221 */ /* 0x100fe20000000000 */
[----:B------:R-:W-:Y:S01]  /*3aa0*/  FADD R132, R65, -R15 ;  /* 0x8000000f41847221 */ /* 0x000fe20000000000 */
[----:B------:R-:W-:Y:S01]  /*3ab0*/  FMUL R143, R64, 1.4426950216293334961 ;  /* 0x3fb8aa3b408f7820 */ /* 0x000fe20000400000 */
[----:B------:R-:W-:Y:S01]  /*3ac0*/  FMUL R135, R134, 1.4426950216293334961 ;  /* 0x3fb8aa3b86877820 */ /* 0x000fe20000400000 */
[----:B------:R-:W-:Y:S01]  /*3ad0*/  FADD R64, R66, -R152 ;  /* 0x8000009842407221 */ /* 0x000fe20000000000 */
[----:B------:R-:W-:Y:S01]  /*3ae0*/  FMUL R142, R133, 1.4426950216293334961 ;  /* 0x3fb8aa3b858e7820 */ /* 0x000fe20000400000 */
[----:B------:R-:W-:Y:S01]  /*3af0*/  FMUL R67, R67, 1.4426950216293334961 ;  /* 0x3fb8aa3b43437820 */ /* 0x000fe20000400000 */
[----:B------:R-:W-:Y:S01]  /*3b00*/  FMUL R132, R132, 1.4426950216293334961 ;  /* 0x3fb8aa3b84847820 */ /* 0x000fe20000400000 */
[----:B------:R-:W-:Y:S01]  /*3b10*/  FMUL R64, R64, 1.4426950216293334961 ;  /* 0x3fb8aa3b40407820 */ /* 0x000fe20000400000 */
[----:B------:R-:W-:Y:S08]  /*3b20*/  MUFU.EX2 R139, R139 ;  /* 0x0000008b008b7308 */ /* 0x000ff00000000800 */
[----:B------:R-:W0:Y:S08]  /*3b30*/  MUFU.EX2 R140, R140 ;  /* 0x0000008c008c7308 */ /* 0x000e300000000800 */
[----:B------:R-:W-:Y:S08]  /*3b40*/  MUFU.EX2 R135, R135 ;  /* 0x0000008700877308 */ /* 0x000ff00000000800 */
[----:B------:R0:W1:Y:S08]  /*3b50*/  MUFU.EX2 R65, R142 ;  /* 0x0000008e00417308 */ /* 0x0000700000000800 */
[----:B------:R-:W-:Y:S08]  /*3b60*/  MUFU.EX2 R134, R132 ;  /* 0x0000008400867308 */ /* 0x000ff00000000800 */
[----:B------:R-:W2:Y:S08]  /*3b70*/  MUFU.EX2 R66, R143 ;  /* 0x0000008f00427308 */ /* 0x000eb00000000800 */
[----:B------:R-:W-:Y:S08]  /*3b80*/  MUFU.EX2 R133, R64 ;  /* 0x0000004000857308 */ /* 0x000ff00000000800 */
[----:B------:R-:W3:Y:S01]  /*3b90*/  MUFU.EX2 R67, R67 ;  /* 0x0000004300437308 */ /* 0x000ee20000000800 */
[----:B0-----:R-:W-:Y:S01]  /*3ba0*/  FADD R142, R139, R140 ;  /* 0x0000008c8b8e7221 */ /* 0x001fe20000000000 */
[----:B-1----:R-:W-:Y:S01]  /*3bb0*/  FADD R144, R135, R65 ;  /* 0x0000004187907221 */ /* 0x002fe20000000000 */
[----:B--2---:R-:W-:-:S03]  /*3bc0*/  FADD R132, R134, R66 ;  /* 0x0000004286847221 */ /* 0x004fc60000000000 */
[----:B------:R-:W0:Y:S04]  /*3bd0*/  SHFL.BFLY PT, R147, R142, 0x2, 0x1f ;  /* 0x0c401f008e937f89 */ /* 0x000e2800000e0000 */
[----:B------:R-:W1:Y:S01]  /*3be0*/  SHFL.BFLY PT, R143, R144, 0x2, 0x1f ;  /* 0x0c401f00908f7f89 */ /* 0x000e6200000e0000 */
[----:B---3--:R-:W-:-:S03]  /*3bf0*/  FADD R145, R133, R67 ;  /* 0x0000004385917221 */ /* 0x008fc60000000000 */
[----:B------:R-:W2:Y:S04]  /*3c00*/  SHFL.BFLY PT, R149, R132, 0x2, 0x1f ;  /* 0x0c401f0084957f89 */ /* 0x000ea800000e0000 */
[----:B------:R-:W3:Y:S01]  /*3c10*/  SHFL.BFLY PT, R146, R145, 0x2, 0x1f ;  /* 0x0c401f0091927f89 */ /* 0x000ee200000e0000 */
[----:B0-----:R-:W-:Y:S01]  /*3c20*/  FADD R147, R142, R147 ;  /* 0x000000938e937221 */ /* 0x001fe20000000000 */
[----:B-1----:R-:W-:-:S04]  /*3c30*/  FADD R143, R144, R143 ;  /* 0x0000008f908f7221 */ /* 0x002fc80000000000 */
[----:B------:R-:W0:Y:S01]  /*3c40*/  SHFL.BFLY PT, R64, R147, 0x1, 0x1f ;  /* 0x0c201f0093407f89 */ /* 0x000e2200000e0000 */
[----:B--2---:R-:W-:Y:S01]  /*3c50*/  FADD R149, R132, R149 ;  /* 0x0000009584957221 */ /* 0x004fe20000000000 */
[----:B---3--:R-:W-:-:S04]  /*3c60*/  FADD R150, R145, R146 ;  /* 0x0000009291967221 */ /* 0x008fc80000000000 */
[----:B------:R-:W1:Y:S04]  /*3c70*/  SHFL.BFLY PT, R148, R149, 0x1, 0x1f ;  /* 0x0c201f0095947f89 */ /* 0x000e6800000e0000 */
[----:B------:R-:W2:Y:S04]  /*3c80*/  SHFL.BFLY PT, R146, R143, 0x1, 0x1f ;  /* 0x0c201f008f927f89 */ /* 0x000ea800000e0000 */
[----:B------:R-:W3:Y:S01]  /*3c90*/  SHFL.BFLY PT, R151, R150, 0x1, 0x1f ;  /* 0x0c201f0096977f89 */ /* 0x000ee200000e0000 */
[----:B0-----:R-:W-:Y:S01]  /*3ca0*/  FADD R64, R147, R64 ;  /* 0x0000004093407221 */ /* 0x001fe20000000000 */
[----:B------:R-:W-:Y:S01]  /*3cb0*/  BAR.SYNC.DEFER_BLOCKING 0x0 ;  /* 0x0000000000007b1d */ /* 0x000fe20000010000 */
[----:B-1----:R-:W-:Y:S01]  /*3cc0*/  FADD R145, R149, R148 ;  /* 0x0000009495917221 */ /* 0x002fe20000000000 */
[----:B--2---:R-:W-:Y:S01]  /*3cd0*/  FADD R146, R143, R146 ;  /* 0x000000928f927221 */ /* 0x004fe20000000000 */
[----:B---3--:R-:W-:-:S03]  /*3ce0*/  FADD R151, R150, R151 ;  /* 0x0000009796977221 */ /* 0x008fc60000000000 */
[----:B------:R-:W-:Y:S04]  /*3cf0*/  @P0 STS [R137+0x4000], R64 ;  /* 0x0040004089000388 */ /* 0x000fe80000000800 */
[----:B------:R-:W-:Y:S04]  /*3d00*/  @P0 STS [R141+0x4000], R146 ;  /* 0x004000928d000388 */ /* 0x000fe80000000800 */
[----:B------:R-:W-:Y:S04]  /*3d10*/  @P0 STS [R136+0x4000], R145 ;  /* 0x0040009188000388 */ /* 0x000fe80000000800 */
[----:B------:R-:W-:Y:S01]  /*3d20*/  @P0 STS [R138+0x4000], R151 ;  /* 0x004000978a000388 */ /* 0x000fe20000000800 */
[----:B------:R-:W-:Y:S06]  /*3d30*/  BAR.SYNC.DEFER_BLOCKING 0x0 ;  /* 0x0000000000007b1d */ /* 0x000fec0000010000 */
[----:B------:R-:W0:Y:S04]  /*3d40*/  @!P6 LDS R10, [R154+0x4000] ;  /* 0x004000009a0ae984 */ /* 0x000e280000000800 */
[----:B0-----:R-:W0:Y:S01]  /*3d50*/  SHFL.BFLY PT, R143, R10, 0x1, 0x1f ;  /* 0x0c201f000a8f7f89 */ /* 0x001e2200000e0000 */
[----:B------:R-:W-:-:S02]  /*3d60*/  LOP3.LUT R132, R247, 0x3f, RZ, 0xc0, !PT ;  /* 0x0000003ff7847812 */ /* 0x000fc400078ec0ff */
[----:B------:R-:W-:Y:S01]  /*3d70*/  SHF.R.S32.HI R147, RZ, 0x6, R247 ;  /* 0x00000006ff937819 */ /* 0x000fe200000114f7 */
[----:B0-----:R-:W-:-:S05]  /*3d80*/  FADD R155, R10, R143 ;  /* 0x0000008f0a9b7221 */ /* 0x001fca0000000000 */
[----:B------:R-:W-:Y:S01]  /*3d90*/  @P1 STS [R154+0x4000], R155 ;  /* 0x0040009b9a001388 */ /* 0x000fe20000000800 */
[----:B------:R-:W-:Y:S01]  /*3da0*/  BAR.SYNC.DEFER_BLOCKING 0x0 ;  /* 0x0000000000007b1d */ /* 0x000fe20000010000 */
[----:B------:R-:W-:Y:S01]  /*3db0*/  IMAD.SHL.U32 R132, R132, 0x2, RZ ;  /* 0x0000000284847824 */ /* 0x000fe200078e00ff */
[----:B------:R-:W-:Y:S01]  /*3dc0*/  SGXT R147, R147, 0x1 ;  /* 0x000000019393781a */ /* 0x000fe20000000200 */
[----:B------:R-:W-:-:S03]  /*3dd0*/  IMAD.WIDE R142, R2, 0x2, R180 ;  /* 0x00000002028e7825 */ /* 0x000fc600078e02b4 */
[----:B------:R-:W-:Y:S01]  /*3de0*/  LOP3.LUT R132, R132, 0x90, R147, 0x78, !PT ;  /* 0x0000009084847812 */ /* 0x000fe200078e7893 */
[----:B------:R-:W-:-:S04]  /*3df0*/  IMAD.WIDE R136, R2, 0x2, R178 ;  /* 0x0000000202887825 */ /* 0x000fc800078e02b2 */
[----:B------:R-:W-:-:S04]  /*3e00*/  IMAD.WIDE R146, R2, 0x2, R172 ;  /* 0x0000000202927825 */ /* 0x000fc800078e02ac */
[C---:B------:R-:W-:Y:S01]  /*3e10*/  IMAD.WIDE R148, R2.reuse, 0x2, R174 ;  /* 0x0000000202947825 */ /* 0x040fe200078e02ae */
[----:B------:R0:W2:Y:S04]  /*3e20*/  LDG.E.U16 R64, desc[UR10][R142.64] ;  /* 0x0000000a8e407981 */ /* 0x0000a8000c1e1500 */
[----:B------:R-:W3:Y:S04]  /*3e30*/  LDG.E.U16 R136, desc[UR10][R136.64] ;  /* 0x0000000a88887981 */ /* 0x000ee8000c1e1500 */
[----:B------:R1:W4:Y:S01]  /*3e40*/  LDG.E.U16 R141, desc[UR10][R148.64] ;  /* 0x0000000a948d7981 */ /* 0x000322000c1e1500 */
[----:B0-----:R-:W-:-:S03]  /*3e50*/  IMAD.WIDE R142, R2, 0x2, R168 ;  /* 0x00000002028e7825 */ /* 0x001fc600078e02a8 */
[----:B------:R0:W5:Y:S04]  /*3e60*/  LDS R240, [R223+0x4000] ;  /* 0x00400000dff07984 */ /* 0x0001680000000800 */
[----:B------:R-:W4:Y:S01]  /*3e70*/  LDG.E.U16 R137, desc[UR10][R146.64] ;  /* 0x0000000a92897981 */ /* 0x000f22000c1e1500 */
[----:B-1----:R-:W-:-:S03]  /*3e80*/  IMAD.WIDE R148, R2, 0x2, R62 ;  /* 0x0000000202947825 */ /* 0x002fc600078e023e */
[----:B------:R-:W-:Y:S04]  /*3e90*/  LDS R153, [R153+0x4000] ;  /* 0x0040000099997984 */ /* 0x000fe80000000800 */
[----:B------:R1:W4:Y:S02]  /*3ea0*/  LDG.E.U16 R146, desc[UR10][R142.64] ;  /* 0x0000000a8e927981 */ /* 0x000324000c1e1500 */
[----:B-1----:R-:W-:-:S06]  /*3eb0*/  IMAD.WIDE R142, R2, 0x2, R160 ;  /* 0x00000002028e7825 */ /* 0x002fcc00078e02a0 */
[----:B------:R-:W4:Y:S01]  /*3ec0*/  LDG.E.U16 R143, desc[UR10][R142.64] ;  /* 0x0000000a8e8f7981 */ /* 0x000f22000c1e1500 */
[----:B------:R-:W-:-:S04]  /*3ed0*/  IMAD.WIDE R144, R2, 0x2, R170 ;  /* 0x0000000202907825 */ /* 0x000fc800078e02aa */
[C---:B------:R-:W-:Y:S01]  /*3ee0*/  IMAD.WIDE R150, R2.reuse, 0x2, R176 ;  /* 0x0000000202967825 */ /* 0x040fe200078e02b0 */
[----:B------:R-:W4:Y:S04]  /*3ef0*/  LDG.E.U16 R147, desc[UR10][R144.64] ;  /* 0x0000000a90937981 */ /* 0x000f28000c1e1500 */
[----:B------:R1:W4:Y:S04]  /*3f00*/  LDG.E.U16 R142, desc[UR10][R148.64] ;  /* 0x0000000a948e7981 */ /* 0x000328000c1e1500 */
[----:B------:R0:W4:Y:S01]  /*3f10*/  LDG.E.U16 R138, desc[UR10][R150.64] ;  /* 0x0000000a968a7981 */ /* 0x000122000c1e1500 */
[----:B-1----:R-:W-:-:S05]  /*3f20*/  IMAD.WIDE R148, R2, 0x2, R22 ;  /* 0x0000000202947825 */ /* 0x002fca00078e0216 */
[----:B------:R1:W4:Y:S01]  /*3f30*/  LDG.E.U16 R157, desc[UR10][R148.64] ;  /* 0x0000000a949d7981 */ /* 0x000322000c1e1500 */
[----:B------:R-:W-:-:S04]  /*3f40*/  IMAD.WIDE R144, R2, 0x2, R166 ;  /* 0x0000000202907825 */ /* 0x000fc800078e02a6 */
[C---:B0-----:R-:W-:Y:S02]  /*3f50*/  IMAD.WIDE R150, R2.reuse, 0x2, R164 ;  /* 0x0000000202967825 */ /* 0x041fe400078e02a4 */
[----:B------:R-:W4:Y:S02]  /*3f60*/  LDG.E.U16 R145, desc[UR10][R144.64] ;  /* 0x0000000a90917981 */ /* 0x000f24000c1e1500 */
[----:B-1----:R-:W-:-:S05]  /*3f70*/  IMAD.WIDE R148, R2, 0x2, R30 ;  /* 0x0000000202947825 */ /* 0x002fca00078e021e */
[----:B------:R0:W4:Y:S04]  /*3f80*/  LDG.E.U16 R185, desc[UR10][R148.64] ;  /* 0x0000000a94b97981 */ /* 0x000128000c1e1500 */
[----:B------:R1:W4:Y:S01]  /*3f90*/  LDG.E.U16 R144, desc[UR10][R150.64] ;  /* 0x0000000a96907981 */ /* 0x000322000c1e1500 */
[----:B0-----:R-:W-:-:S04]  /*3fa0*/  IMAD.WIDE R148, R2, 0x2, R34 ;  /* 0x0000000202947825 */ /* 0x001fc800078e0222 */
[C---:B-1----:R-:W-:Y:S01]  /*3fb0*/  IMAD.WIDE R150, R2.reuse, 0x2, R24 ;  /* 0x0000000202967825 */ /* 0x042fe200078e0218 */
        /* <DEDUP_REMOVED lines=8> */
[----:B------:R0:W4:Y:S03]  /*4040*/  LDG.E.U16 R223, desc[UR10][R148.64] ;  /* 0x0000000a94df7981 */ /* 0x000126000c1e1500 */
[C---:B------:R-:W-:Y:S01]  /*4050*/  IMAD.WIDE R154, R2.reuse, 0x2, R26 ;  /* 0x00000002029a7825 */ /* 0x040fe200078e021a */
[----:B------:R1:W4:Y:S04]  /*4060*/  LDG.E.U16 R228, desc[UR10][R150.64] ;  /* 0x0000000a96e47981 */ /* 0x000328000c1e1500 */
[----:B------:R5:W4:Y:S01]  /*4070*/  LDG.E.U16 R162, desc[UR10][R154.64] ;  /* 0x0000000a9aa27981 */ /* 0x000b22000c1e1500 */
[----:B0-----:R-:W-:-:S04]  /*4080*/  IMAD.WIDE R148, R2, 0x2, R48 ;  /* 0x0000000202947825 */ /* 0x001fc800078e0230 */
[C---:B-1----:R-:W-:Y:S01]  /*4090*/  IMAD.WIDE R150, R2.reuse, 0x2, R42 ;  /* 0x0000000202967825 */ /* 0x042fe200078e022a */
[----:B------:R0:W4:Y:S03]  /*40a0*/  LDG.E.U16 R235, desc[UR10][R148.64] ;  /* 0x0000000a94eb7981 */ /* 0x000126000c1e1500 */
[C---:B-----5:R-:W-:Y:S01]  /*40b0*/  IMAD.WIDE R154, R2.reuse, 0x2, R32 ;  /* 0x00000002029a7825 */ /* 0x060fe200078e0220 */
[----:B------:R1:W5:Y:S04]  /*40c0*/  LDG.E.U16 R233, desc[UR10][R150.64] ;  /* 0x0000000a96e97981 */ /* 0x000368000c1e1500 */
[----:B------:R1:W5:Y:S01]  /*40d0*/  LDG.E.U16 R224, desc[UR10][R154.64] ;  /* 0x0000000a9ae07981 */ /* 0x000362000c1e1500 */
[----:B0-----:R-:W-:-:S04]  /*40e0*/  IMAD.WIDE R148, R2, 0x2, R54 ;  /* 0x0000000202947825 */ /* 0x001fc800078e0236 */
[C---:B-1----:R-:W-:Y:S01]  /*40f0*/  IMAD.WIDE R150, R2.reuse, 0x2, R50 ;  /* 0x0000000202967825 */ /* 0x042fe200078e0232 */
[----:B------:R0:W5:Y:S03]  /*4100*/  LDG.E.U16 R243, desc[UR10][R148.64] ;  /* 0x0000000a94f37981 */ /* 0x000166000c1e1500 */
[C---:B------:R-:W-:Y:S01]  /*4110*/  IMAD.WIDE R154, R2.reuse, 0x2, R38 ;  /* 0x00000002029a7825 */ /* 0x040fe200078e0226 */
[----:B------:R1:W5:Y:S04]  /*4120*/  LDG.E.U16 R241, desc[UR10][R150.64] ;  /* 0x0000000a96f17981 */ /* 0x000368000c1e1500 */
[----:B------:R1:W5:Y:S01]  /*4130*/  LDG.E.U16 R229, desc[UR10][R154.64] ;  /* 0x0000000a9ae57981 */ /* 0x000362000c1e1500 */
[----:B0-----:R-:W-:-:S04]  /*4140*/  IMAD.WIDE R148, R2, 0x2, R56 ;  /* 0x0000000202947825 */ /* 0x001fc800078e0238 */
[C---:B-1----:R-:W-:Y:S01]  /*4150*/  IMAD.WIDE R150, R2.reuse, 0x2, R58 ;  /* 0x0000000202967825 */ /* 0x042fe200078e023a */
[----:B------:R0:W5:Y:S03]  /*4160*/  LDG.E.U16 R246, desc[UR10][R148.64] ;  /* 0x0000000a94f67981 */ /* 0x000166000c1e1500 */
[C---:B------:R-:W-:Y:S02]  /*4170*/  IMAD.WIDE R154, R2.reuse, 0x2, R46 ;  /* 0x00000002029a7825 */ /* 0x040fe400078e022e */
[----:B------:R-:W5:Y:S04]  /*4180*/  LDG.E.U16 R150, desc[UR10][R150.64] ;  /* 0x0000000a96967981 */ /* 0x000f68000c1e1500 */
[----:B------:R1:W5:Y:S01]  /*4190*/  LDG.E.U16 R234, desc[UR10][R154.64] ;  /* 0x0000000a9aea7981 */ /* 0x000362000c1e1500 */
[----:B0-----:R-:W-:-:S05]  /*41a0*/  IMAD.WIDE R148, R2, 0x2, R60 ;  /* 0x0000000202947825 */ /* 0x001fca00078e023c */
[----:B------:R0:W5:Y:S01]  /*41b0*/  LDG.E.U16 R151, desc[UR10][R148.64] ;  /* 0x0000000a94977981 */ /* 0x000162000c1e1500 */
[----:B-1----:R-:W-:-:S05]  /*41c0*/  IMAD.WIDE R154, R2, 0x2, R52 ;  /* 0x00000002029a7825 */ /* 0x002fca00078e0234 */
[----:B------:R1:W5:Y:S01]  /*41d0*/  LDG.E.U16 R242, desc[UR10][R154.64] ;  /* 0x0000000a9af27981 */ /* 0x000362000c1e1500 */
[----:B0-----:R-:W-:-:S06]  /*41e0*/  IMAD.WIDE R148, R2, 0x2, R44 ;  /* 0x0000000202947825 */ /* 0x001fcc00078e022c */
[----:B------:R0:W5:Y:S01]  /*41f0*/  LDG.E.U16 R148, desc[UR10][R148.64] ;  /* 0x0000000a94947981 */ /* 0x000162000c1e1500 */
[----:B-1----:R-:W-:-:S03]  /*4200*/  FADD R155, -R152, R11 ;  /* 0x0000000b989b7221 */ /* 0x002fc60000000100 */
[----:B------:R1:W-:Y:S04]  /*4210*/  LDS R154, [R156+0x4000] ;  /* 0x004000009c9a7984 */ /* 0x0003e80000000800 */
[----:B------:R0:W-:Y:S01]  /*4220*/  LDS R11, [R158+0x4000] ;  /* 0x004000009e0b7984 */ /* 0x0001e20000000800 */
[----:B------:R-:W-:Y:S01]  /*4230*/  BAR.SYNC.DEFER_BLOCKING 0x0 ;  /* 0x0000000000007b1d */ /* 0x000fe20000010000 */
[----:B------:R-:W-:Y:S01]  /*4240*/  FMUL R155, R155, 1.4426950216293334961 ;  /* 0x3fb8aa3b9b9b7820 */ /* 0x000fe20000400000 */
[----:B-1----:R-:W-:-:S04]  /*4250*/  SHF.R.S32.HI R156, RZ, 0x2, R247 ;  /* 0x00000002ff9c7819 */ /* 0x002fc800000114f7 */
[----:B------:R-:W-:Y:S01]  /*4260*/  SGXT R156, R156, 0x1 ;  /* 0x000000019c9c781a */ /* 0x000fe20000000200 */
[----:B------:R-:W1:Y:S01]  /*4270*/  MUFU.EX2 R155, R155 ;  /* 0x0000009b009b7308 */ /* 0x000e620000000800 */
[----:B0-----:R-:W-:Y:S01]  /*4280*/  IMAD.SHL.U32 R158, R247, 0x20, RZ ;  /* 0x00000020f79e7824 */ /* 0x001fe200078e00ff */
[----:B------:R-:W-:Y:S02]  /*4290*/  SHF.R.U32.HI R149, RZ, 0x1, R252 ;  /* 0x00000001ff957819 */ /* 0x000fe400000116fc */
[----:B------:R-:W-:-:S04]  /*42a0*/  LOP3.LUT R156, R156, 0x90, RZ, 0xc0, !PT ;  /* 0x000000909c9c7812 */ /* 0x000fc800078ec0ff */
[----:B------:R-:W-:Y:S01]  /*42b0*/  LOP3.LUT R149, R156, R149, RZ, 0x3c, !PT ;  /* 0x000000959c957212 */ /* 0x000fe200078e3cff */
[----:B-1----:R-:W-:Y:S01]  /*42c0*/  FFMA R5, R155, R5, R240 ;  /* 0x000000059b057223 */ /* 0x002fe200000000f0 */
[----:B------:R-:W-:Y:S02]  /*42d0*/  LOP3.LUT R240, R247, 0x3, RZ, 0xc0, !PT ;  /* 0x00000003f7f07812 */ /* 0x000fe400078ec0ff */
[----:B------:R-:W-:Y:S02]  /*42e0*/  F2FP.BF16.F32.PACK_AB R65, R65, R135 ;  /* 0x000000874141723e */ /* 0x000fe400000010ff */
[----:B------:R-:W-:Y:S02]  /*42f0*/  F2FP.BF16.F32.PACK_AB R66, R66, R134 ;  /* 0x000000864242723e */ /* 0x000fe400000010ff */
[----:B------:R-:W-:Y:S01]  /*4300*/  F2FP.BF16.F32.PACK_AB R67, R67, R133 ;  /* 0x000000854343723e */ /* 0x000fe200000010ff */
[----:B--2---:R0:W-:Y:S02]  /*4310*/  STS.U16 [R132+UR6+0x4000], R64 ;  /* 0x0040004084007988 */ /* 0x0041e40008000406 */
[----:B0-----:R-:W-:-:S04]  /*4320*/  LOP3.LUT R64, R158, 0x360, RZ, 0xc0, !PT ;  /* 0x000003609e407812 */ /* 0x001fc800078ec0ff */
[----:B------:R-:W-:Y:S02]  /*4330*/  IADD3 R149, R149, UR6, R64 ;  /* 0x0000000695957c10 */ /* 0x000fe4000fffe040 */
[----:B------:R-:W-:Y:S01]  /*4340*/  LOP3.LUT R64, R247, 0x10, RZ, 0xc0, !PT ;  /* 0x00000010f7407812 */ /* 0x000fe200078ec0ff */
[----:B---3--:R0:W-:Y:S03]  /*4350*/  STS.U16 [R132+UR6+0x4100], R136 ;  /* 0x0041008884007988 */ /* 0x0081e60008000406 */
[----:B------:R-:W-:-:S04]  /*4360*/  LEA R64, R64, UR6, 0x6 ;  /* 0x0000000640407c11 */ /* 0x000fc8000f8e30ff */
[----:B------:R-:W-:Y:S02]  /*4370*/  LEA R64, R240, R64, 0x5 ;  /* 0x00000040f0407211 */ /* 0x000fe400078e28ff */
[----:B0-----:R-:W-:-:S05]  /*4380*/  LOP3.LUT R136, R247, 0x60, RZ, 0xc0, !PT ;  /* 0x00000060f7887812 */ /* 0x001fca00078ec0ff */
[----:B------:R-:W-:Y:S02]  /*4390*/  IMAD R136, R136, 0x8, R64 ;  /* 0x0000000888887824 */ /* 0x000fe400078e0240 */
[----:B------:R-:W-:-:S05]  /*43a0*/  IMAD.SHL.U32 R64, R247, 0x2, RZ ;  /* 0x00000002f7407824 */ /* 0x000fca00078e00ff */
[----:B------:R-:W-:-:S05]  /*43b0*/  LOP3.LUT R64, R156, 0x10, R64, 0x78, !PT ;  /* 0x000000109c407812 */ /* 0x000fca00078e7840 */
[----:B------:R-:W-:Y:S01]  /*43c0*/  IMAD.IADD R136, R64, 0x1, R136 ;  /* 0x0000000140887824 */ /* 0x000fe200078e0288 */
[----:B------:R-:W-:Y:S01]  /*43d0*/  F2FP.BF16.F32.PACK_AB R64, R140, R139 ;  /* 0x0000008b8c40723e */ /* 0x000fe200000010ff */
        /* <DEDUP_REMOVED lines=19> */
[----:B-----5:R-:W-:Y:S04]  /*4510*/  STS.U16 [R132+UR6+0x5500], R233 ;  /* 0x005500e984007988 */ /* 0x020fe80008000406 */
        /* <DEDUP_REMOVED lines=10> */
[----:B------:R-:W-:Y:S01]  /*45c0*/  STSM.16.M88.4 [R149+0x6000], R64 ;  /* 0x0060004095007844 */ /* 0x000fe20000000200 */
[----:B------:R-:W-:Y:S01]  /*45d0*/  BAR.SYNC.DEFER_BLOCKING 0x0 ;  /* 0x0000000000007b1d */ /* 0x000fe20000010000 */
[----:B------:R-:W-:-:S04]  /*45e0*/  LOP3.LUT R156, R156, 0x160, R158, 0xf8, !PT ;  /* 0x000001609c9c7812 */ /* 0x000fc800078ef89e */
[----:B------:R-:W-:Y:S01]  /*45f0*/  LOP3.LUT R156, R156, 0x10, R247, 0x78, !PT ;  /* 0x000000109c9c7812 */ /* 0x000fe200078e78f7 */
[----:B------:R-:W-:Y:S01]  /*4600*/  FADD R3, -R0, R3 ;  /* 0x0000000300037221 */ /* 0x000fe20000000100 */
[----:B------:R-:W0:Y:S01]  /*4610*/  S2R R240, SR_CTAID.X ;  /* 0x0000000000f07919 */ /* 0x000e220000002500 */
[----:B------:R-:W-:Y:S01]  /*4620*/  FADD R13, -R14, R13 ;  /* 0x0000000d0e0d7221 */ /* 0x000fe20000000100 */
[----:B------:R-:W-:Y:S01]  /*4630*/  FADD R4, -R15, R4 ;  /* 0x000000040f047221 */ /* 0x000fe20000000100 */
[----:B------:R-:W-:Y:S02]  /*4640*/  FMUL R3, R3, 1.4426950216293334961 ;  /* 0x3fb8aa3b03037820 */ /* 0x000fe40000400000 */
[----:B------:R-:W-:Y:S01]  /*4650*/  FMUL R13, R13, 1.4426950216293334961 ;  /* 0x3fb8aa3b0d0d7820 */ /* 0x000fe20000400000 */
[----:B------:R-:W-:Y:S01]  /*4660*/  FMUL R4, R4, 1.4426950216293334961 ;  /* 0x3fb8aa3b04047820 */ /* 0x000fe20000400000 */
[----:B------:R-:W-:Y:S04]  /*4670*/  LDSM.16.M88.4 R132, [R156+UR6+0x6000] ;  /* 0x006000069c84783b */ /* 0x000fe80008000200 */
[----:B------:R-:W1:Y:S04]  /*4680*/  LDSM.16.M88.4 R64, [R136+0x4000] ;  /* 0x004000008840783b */ /* 0x000e680000000200 */
[----:B------:R-:W2:Y:S01]  /*4690*/  LDSM.16.M88.4 R148, [R156+UR6+0x6200] ;  /* 0x006200069c94783b */ /* 0x000ea20008000200 */
[----:B------:R-:W3:Y:S03]  /*46a0*/  MUFU.EX2 R3, R3 ;  /* 0x0000000300037308 */ /* 0x000ee60000000800 */
[----:B------:R-:W4:Y:S04]  /*46b0*/  LDSM.16.M88.4 R144, [R136+0x4800] ;  /* 0x004800008890783b */ /* 0x000f280000000200 */
[----:B------:R-:W5:Y:S01]  /*46c0*/  LDSM.16.M88.4 R140, [R136+0x5000] ;  /* 0x00500000888c783b */ /* 0x000f620000000200 */
[----:B------:R-:W0:Y:S03]  /*46d0*/  MUFU.EX2 R13, R13 ;  /* 0x0000000d000d7308 */ /* 0x000e260000000800 */
[----:B------:R-:W5:Y:S05]  /*46e0*/  LDSM.16.M88.4 R136, [R136+0x5800] ;  /* 0x005800008888783b */ /* 0x000f6a0000000200 */
[----:B------:R-:W1:Y:S01]  /*46f0*/  MUFU.EX2 R4, R4 ;  /* 0x0000000400047308 */ /* 0x000e620000000800 */
[C---:B---3--:R-:W-:Y:S01]  /*4700*/  FMUL R128, R3.reuse, R128 ;  /* 0x0000008003807220 */ /* 0x048fe20000400000 */
[C---:B------:R-:W-:Y:S01]  /*4710*/  FMUL R129, R3.reuse, R129 ;  /* 0x0000008103817220 */ /* 0x040fe20000400000 */
[C---:B------:R-:W-:Y:S01]  /*4720*/  FMUL R72, R3.reuse, R72 ;  /* 0x0000004803487220 */ /* 0x040fe20000400000 */
[----:B------:R-:W-:Y:S01]  /*4730*/  FMUL R73, R3, R73 ;  /* 0x0000004903497220 */ /* 0x000fe20000400000 */
[C---:B------:R-:W-:Y:S01]  /*4740*/  FMUL R94, R155.reuse, R94 ;  /* 0x0000005e9b5e7220 */ /* 0x040fe20000400000 */
[C---:B------:R-:W-:Y:S01]  /*4750*/  FMUL R95, R155.reuse, R95 ;  /* 0x0000005f9b5f7220 */ /* 0x040fe20000400000 */
[C---:B------:R-:W-:Y:S01]  /*4760*/  FMUL R98, R155.reuse, R98 ;  /* 0x000000629b627220 */ /* 0x040fe20000400000 */
[----:B------:R-:W-:Y:S01]  /*4770*/  FMUL R99, R155, R99 ;  /* 0x000000639b637220 */ /* 0x000fe20000400000 */
[C---:B0-----:R-:W-:Y:S01]  /*4780*/  FMUL R130, R13.reuse, R130 ;  /* 0x000000820d827220 */ /* 0x041fe20000400000 */
[C---:B------:R-:W-:Y:S01]  /*4790*/  FMUL R131, R13.reuse, R131 ;  /* 0x000000830d837220 */ /* 0x040fe20000400000 */
[C---:B------:R-:W-:Y:S01]  /*47a0*/  FMUL R74, R13.reuse, R74 ;  /* 0x0000004a0d4a7220 */ /* 0x040fe20000400000 */
[----:B------:R-:W-:Y:S01]  /*47b0*/  FMUL R75, R13, R75 ;  /* 0x0000004b0d4b7220 */ /* 0x000fe20000400000 */
[----:B------:R-:W-:Y:S01]  /*47c0*/  UIADD3 UR4, UP0, UR4, 0x10, URZ ;  /* 0x0000001004047890 */ /* 0x000fe2000ff1e03f */
[----:B------:R-:W-:Y:S01]  /*47d0*/  SHF.L.U32 R240, R240, 0x5, RZ ;  /* 0x00000005f0f07819 */ /* 0x000fe200000006ff */
[C---:B-1----:R-:W-:Y:S01]  /*47e0*/  FMUL R92, R4.reuse, R92 ;  /* 0x0000005c045c7220 */ /* 0x042fe20000400000 */
[C---:B------:R-:W-:Y:S01]  /*47f0*/  FMUL R93, R4.reuse, R93 ;  /* 0x0000005d045d7220 */ /* 0x040fe20000400000 */
[C---:B------:R-:W-:Y:S01]  /*4800*/  FMUL R96, R4.reuse, R96 ;  /* 0x0000006004607220 */ /* 0x040fe20000400000 */
[----:B------:R-:W-:Y:S01]  /*4810*/  FMUL R97, R4, R97 ;  /* 0x0000006104617220 */ /* 0x000fe20000400000 */
[----:B------:R-:W-:Y:S01]  /*4820*/  UIADD3.X UR5, URZ, UR5, URZ, UP0, !UPT ;  /* 0x000000053f057290 */ /* 0x000fe200087fe43f */
[----:B------:R-:W-:Y:S01]  /*4830*/  HMMA.16816.F32.BF16 R128, R132, R64, R128 ;  /* 0x000000408480723c */ /* 0x000fe20000041880 */
[----:B------:R-:W-:-:S05]  /*4840*/  VIADD R240, R240, 0x20 ;  /* 0x00000020f0f07836 */ /* 0x000fca0000000000 */
[----:B------:R-:W-:Y:S06]  /*4850*/  HMMA.16816.F32.BF16 R72, R132, R66, R72 ;  /* 0x000000428448723c */ /* 0x000fec0000041848 */
[C---:B--2---:R-:W-:Y:S01]  /*4860*/  HMMA.16816.F32.BF16 R92, R148.reuse, R64, R92 ;  /* 0x00000040945c723c */ /* 0x044fe2000004185c */
[----:B------:R-:W0:Y:S05]  /*4870*/  LDC R65, c[0x0][0x264] ;  /* 0x00009900ff417b82 */ /* 0x000e2a0000000800 */
[----:B------:R-:W-:Y:S03]  /*4880*/  HMMA.16816.F32.BF16 R96, R148, R66, R96 ;  /* 0x000000429460723c */ /* 0x000fe60000041860 */
[----:B------:R-:W1:Y:S01]  /*4890*/  LDC R67, c[0x0][0x254] ;  /* 0x00009500ff437b82 */ /* 0x000e620000000800 */
[----:B------:R-:W-:Y:S01]  /*48a0*/  IMAD.U32 R64, RZ, RZ, UR5 ;  /* 0x00000005ff407e24 */ /* 0x000fe2000f8e00ff */
[----:B------:R-:W-:-:S04]  /*48b0*/  ISETP.LE.U32.AND P2, PT, R240, UR4, PT ;  /* 0x00000004f0007c0c */ /* 0x000fc8000bf43070 */
[----:B------:R-:W-:Y:S01]  /*48c0*/  ISETP.GE.U32.AND.EX P2, PT, R64, RZ, PT, P2 ;  /* 0x000000ff4000720c */ /* 0x000fe20003f46120 */
[C---:B------:R-:W-:Y:S01]  /*48d0*/  FMUL R68, R3.reuse, R68 ;  /* 0x0000004403447220 */ /* 0x040fe20000400000 */
[----:B------:R-:W-:Y:S01]  /*48e0*/  FMUL R69, R3, R69 ;  /* 0x0000004503457220 */ /* 0x000fe20000400000 */
        /* <DEDUP_REMOVED lines=43> */
[----:B------:R-:W-:Y:S01]  /*4ba0*/  FMUL R123, R155, R123 ;  /* 0x0000007b9b7b7220 */ /* 0x000fe20000400000 */
[C---:B------:R-:W-:Y:S01]  /*4bb0*/  FMUL R120, R4.reuse, R120 ;  /* 0x0000007804787220 */ /* 0x040fe20000400000 */
[C---:B------:R-:W-:Y:S01]  /*4bc0*/  FMUL R121, R4.reuse, R121 ;  /* 0x0000007904797220 */ /* 0x040fe20000400000 */
[----:B----4-:R-:W-:Y:S01]  /*4bd0*/  HMMA.16816.F32.BF16 R68, R132, R144, R68 ;  /* 0x000000908444723c */ /* 0x010fe20000041844 */
[----:B------:R-:W-:Y:S01]  /*4be0*/  FFMA R6, R4, R6, R11 ;  /* 0x0000000604067223 */ /* 0x000fe2000000000b */
[----:B------:R-:W-:Y:S01]  /*4bf0*/  FFMA R7, R3, R7, R153 ;  /* 0x0000000703077223 */ /* 0x000fe20000000099 */
[----:B------:R-:W-:-:S03]  /*4c00*/  FFMA R12, R13, R12, R154 ;  /* 0x0000000c0d0c7223 */ /* 0x000fc6000000009a */
[----:B------:R-:W-:Y:S01]  /*4c10*/  HMMA.16816.F32.BF16 R76, R132, R146, R76 ;  /* 0x00000092844c723c */ /* 0x000fe2000004184c */
[----:B0-----:R-:W-:Y:S01]  /*4c20*/  IMAD R2, R65, 0x10, R2 ;  /* 0x0000001041027824 */ /* 0x001fe200078e0202 */
[----:B-1----:R-:W-:Y:S01]  /*4c30*/  LEA R8, R67, R8, 0x4 ;  /* 0x0000000843087211 */ /* 0x002fe200078e20ff */
[----:B------:R-:W-:-:S03]  /*4c40*/  IMAD.MOV.U32 R3, RZ, RZ, R0 ;  /* 0x000000ffff037224 */ /* 0x000fc600078e0000 */
[----:B-----5:R-:W-:Y:S01]  /*4c50*/  HMMA.16816.F32.BF16 R80, R132, R140, R80 ;  /* 0x0000008c8450723c */ /* 0x020fe20000041850 */
[----:B------:R-:W-:Y:S01]  /*4c60*/  IMAD.MOV.U32 R13, RZ, RZ, R14 ;  /* 0x000000ffff0d7224 */ /* 0x000fe200078e000e */
[----:B------:R-:W-:Y:S01]  /*4c70*/  MOV R11, R152 ;  /* 0x00000098000b7202 */ /* 0x000fe20000000f00 */
[----:B------:R-:W-:-:S03]  /*4c80*/  IMAD.MOV.U32 R4, RZ, RZ, R15 ;  /* 0x000000ffff047224 */ /* 0x000fc600078e000f */
[C---:B------:R-:W-:Y:S06]  /*4c90*/  HMMA.16816.F32.BF16 R124, R132.reuse, R142, R124 ;  /* 0x0000008e847c723c */ /* 0x040fec000004187c */
[C---:B------:R-:W-:Y:S06]  /*4ca0*/  HMMA.16816.F32.BF16 R84, R132.reuse, R136, R84 ;  /* 0x000000888454723c */ /* 0x040fec0000041854 */
[----:B------:R-:W-:Y:S06]  /*4cb0*/  HMMA.16816.F32.BF16 R88, R132, R138, R88 ;  /* 0x0000008a8458723c */ /* 0x000fec0000041858 */
[C---:B------:R-:W-:Y:S06]  /*4cc0*/  HMMA.16816.F32.BF16 R100, R148.reuse, R144, R100 ;  /* 0x000000909464723c */ /* 0x040fec0000041864 */
[C---:B------:R-:W-:Y:S06]  /*4cd0*/  HMMA.16816.F32.BF16 R104, R148.reuse, R146, R104 ;  /* 0x000000929468723c */ /* 0x040fec0000041868 */
[C---:B------:R-:W-:Y:S06]  /*4ce0*/  HMMA.16816.F32.BF16 R108, R148.reuse, R140, R108 ;  /* 0x0000008c946c723c */ /* 0x040fec000004186c */
[C---:B------:R-:W-:Y:S06]  /*4cf0*/  HMMA.16816.F32.BF16 R112, R148.reuse, R142, R112 ;  /* 0x0000008e9470723c */ /* 0x040fec0000041870 */
[C---:B------:R-:W-:Y:S06]  /*4d00*/  HMMA.16816.F32.BF16 R116, R148.reuse, R136, R116 ;  /* 0x000000889474723c */ /* 0x040fec0000041874 */
[----:B------:R-:W-:Y:S01]  /*4d10*/  HMMA.16816.F32.BF16 R120, R148, R138, R120 ;  /* 0x0000008a9478723c */ /* 0x000fe20000041878 */
[----:B------:R-:W-:-:S08]  /*4d20*/  NOP ;  /* 0x0000000000007918 */ /* 0x000fd00000000000 */
[----:B------:R-:W-:-:S15]  /*4d30*/  @!P2 BRA `(.L_x_1) ;  /* 0xffffffd8007ca947 */ /* 0x000fde000383ffff */
.L_x_0:
[----:B------:R-:W0:Y:S01]  /*4d40*/  LDC R13, c[0x0][0x278] ;  /* 0x00009e00ff0d7b82 */ /* 0x000e220000000800 */
[----:B------:R-:W-:Y:S01]  /*4d50*/  SHF.R.U32.HI R28, RZ, 0x5, R247 ;  /* 0x00000005ff1c7819 */ /* 0x000fe200000116f7 */
[----:B------:R-:W-:Y:S01]  /*4d60*/  IMAD.MOV.U32 R11, RZ, RZ, R7 ;  /* 0x000000ffff0b7224 */ /* 0x000fe200078e0007 */
[----:B------:R-:W-:Y:S01]  /*4d70*/  SHF.L.U32 R9, R247, 0x4, RZ ;  /* 0x00000004f7097819 */ /* 0x000fe200000006ff */
[----:B------:R-:W2:Y:S01]  /*4d80*/  S2R R4, SR_TID.X ;  /* 0x0000000000047919 */ /* 0x000ea20000002100 */
[----:B------:R-:W-:Y:S01]  /*4d90*/  SGXT.U32 R28, R28, 0x2 ;  /* 0x000000021c1c781a */ /* 0x000fe20000000000 */
[----:B-1----:R-:W-:Y:S01]  /*4da0*/  IMAD.MOV.U32 R20, RZ, RZ, R6 ;  /* 0x000000ffff147224 */ /* 0x002fe200078e0006 */
[----:B------:R-:W-:Y:S01]  /*4db0*/  LOP3.LUT R9, R9, 0x70, RZ, 0xc0, !PT ;  /* 0x0000007009097812 */ /* 0x000fe200078ec0ff */
[----:B------:R-:W-:Y:S01]  /*4dc0*/  IMAD.MOV.U32 R24, RZ, RZ, R100 ;  /* 0x000000ffff187224 */ /* 0x000fe200078e0064 */
[----:B------:R-:W-:Y:S01]  /*4dd0*/  MOV R22, R12 ;  /* 0x0000000c00167202 */ /* 0x000fe20000000f00 */
[----:B------:R-:W-:Y:S01]  /*4de0*/  FMUL R12, R11, 8388608 ;  /* 0x4b0000000b0c7820 */ /* 0x000fe20000400000 */
[----:B------:R-:W-:Y:S01]  /*4df0*/  IADD3 R16, R9, UR6, RZ ;  /* 0x0000000609107c10 */ /* 0x000fe2000fffe0ff */
[----:B------:R-:W-:Y:S01]  /*4e00*/  IMAD.MOV.U32 R9, RZ, RZ, R5 ;  /* 0x000000ffff097224 */ /* 0x000fe200078e0005 */
[C---:B------:R-:W-:Y:S01]  /*4e10*/  FSETP.GEU.AND P3, PT, R22.reuse, 1.175494350822287508e-38, PT ;  /* 0x008000001600780b */ /* 0x040fe20003f6e000 */
[----:B------:R-:W-:Y:S01]  /*4e20*/  FMUL R29, R22, 8388608 ;  /* 0x4b000000161d7820 */ /* 0x000fe20000400000 */
[----:B------:R-:W-:Y:S01]  /*4e30*/  FSETP.GEU.AND P2, PT, R11, 1.175494350822287508e-38, PT ;  /* 0x008000000b00780b */ /* 0x000fe20003f4e000 */
[C---:B------:R-:W-:Y:S01]  /*4e40*/  FMUL R46, R9.reuse, 8388608 ;  /* 0x4b000000092e7820 */ /* 0x040fe20000400000 */
[----:B------:R-:W-:Y:S01]  /*4e50*/  FSETP.GT.AND P1, PT, |R9|, 8.50705917302346158658e+37, PT ;  /* 0x7e8000000900780b */ /* 0x000fe20003f24200 */
[----:B------:R-:W-:Y:S01]  /*4e60*/  FMUL R31, R20, 8388608 ;  /* 0x4b000000141f7820 */ /* 0x000fe20000400000 */
[----:B------:R-:W-:Y:S01]  /*4e70*/  FSEL R29, R29, R22, !P3 ;  /* 0x000000161d1d7208 */ /* 0x000fe20005800000 */
[----:B------:R-:W-:Y:S01]  /*4e80*/  IMAD.MOV.U32 R26, RZ, RZ, R120 ;  /* 0x000000ffff1a7224 */ /* 0x000fe200078e0078 */
[----:B------:R-:W-:Y:S01]  /*4e90*/  FSEL R35, RZ, -23, P3 ;  /* 0xc1b80000ff237808 */ /* 0x000fe20001800000 */
[----:B------:R-:W-:Y:S01]  /*4ea0*/  IMAD.SHL.U32 R2, R247, 0x800, RZ ;  /* 0x00000800f7027824 */ /* 0x000fe200078e00ff */
[C---:B------:R-:W-:Y:S01]  /*4eb0*/  FSETP.GEU.AND P3, PT, |R9|.reuse, 1.175494350822287508e-38, PT ;  /* 0x008000000900780b */ /* 0x040fe20003f6e200 */
[----:B0-----:R-:W-:Y:S01]  /*4ec0*/  IMAD R28, R28, R13, RZ ;  /* 0x0000000d1c1c7224 */ /* 0x001fe200078e02ff */
[----:B------:R-:W-:Y:S01]  /*4ed0*/  FSETP.GEU.AND P5, PT, R9, 1.175494350822287508e-38, PT ;  /* 0x008000000900780b */ /* 0x000fe20003fae000 */
[----:B------:R-:W-:Y:S01]  /*4ee0*/  IMAD.MOV.U32 R166, RZ, RZ, R130 ;  /* 0x000000ffffa67224 */ /* 0x000fe200078e0082 */
[----:B------:R-:W-:Y:S01]  /*4ef0*/  FSEL R12, R12, R11, !P2 ;  /* 0x0000000b0c0c7208 */ /* 0x000fe20005000000 */
[----:B------:R-:W-:Y:S01]  /*4f00*/  IMAD R30, R13, 0x4, R28 ;  /* 0x000000040d1e7824 */ /* 0x000fe200078e021c */
[----:B------:R-:W-:Y:S01]  /*4f10*/  FSEL R46, R46, R9, !P5 ;  /* 0x000000092e2e7208 */ /* 0x000fe20006800000 */
[----:B------:R-:W-:Y:S01]  /*4f20*/  @P1 FMUL R9, R9, 0.25 ;  /* 0x3e80000009091820 */ /* 0x000fe20000400000 */
[----:B------:R-:W-:Y:S01]  /*4f30*/  MOV R50, R98 ;  /* 0x0000006200327202 */ /* 0x000fe20000000f00 */
[----:B------:R-:W-:Y:S01]  /*4f40*/  IMAD R32, R13, 0x4, R30 ;  /* 0x000000040d207824 */ /* 0x000fe200078e021e */
[----:B------:R-:W-:Y:S01]  /*4f50*/  FSEL R33, RZ, -23, P2 ;  /* 0xc1b80000ff217808 */ /* 0x000fe20001000000 */
[----:B------:R-:W-:-:S02]  /*4f60*/  VIADD R5, R12, 0xc0cafb0d ;  /* 0xc0cafb0d0c057836 */ /* 0x000fc40000000000 */
[----:B------:R-:W-:Y:S01]  /*4f70*/  @P1 FMUL R123, R123, 0.25 ;  /* 0x3e8000007b7b1820 */ /* 0x000fe20000400000 */
[----:B------:R-:W-:Y:S01]  /*4f80*/  @!P3 FMUL R9, R9, 16777216 ;  /* 0x4b8000000909b820 */ /* 0x000fe20000400000 */
[----:B------:R-:W-:Y:S01]  /*4f90*/  LEA R34, R13, R32, 0x2 ;  /* 0x000000200d227211 */ /* 0x000fe200078e10ff */
[----:B------:R-:W-:Y:S01]  /*4fa0*/  @P1 FMUL R122, R122, 0.25 ;  /* 0x3e8000007a7a1820 */ /* 0x000fe20000400000 */
[----:B------:R-:W-:Y:S01]  /*4fb0*/  @P1 FMUL R119, R119, 0.25 ;  /* 0x3e80000077771820 */ /* 0x000fe20000400000 */
[----:B------:R-:W-:Y:S01]  /*4fc0*/  @P1 FMUL R118, R118, 0.25 ;  /* 0x3e80000076761820 */ /* 0x000fe20000400000 */
[----:B------:R-:W-:Y:S01]  /*4fd0*/  LEA R36, R13, R34, 0x2 ;  /* 0x000000220d247211 */ /* 0x000fe200078e10ff */
[----:B------:R-:W-:Y:S01]  /*4fe0*/  @P1 FMUL R115, R115, 0.25 ;  /* 0x3e80000073731820 */ /* 0x000fe20000400000 */
[----:B------:R-:W-:Y:S01]  /*4ff0*/  @P1 FMUL R114, R114, 0.25 ;  /* 0x3e80000072721820 */ /* 0x000fe20000400000 */
[----:B------:R-:W-:Y:S01]  /*5000*/  @P1 FMUL R111, R111, 0.25 ;  /* 0x3e8000006f6f1820 */ /* 0x000fe20000400000 */
[----:B------:R-:W-:Y:S01]  /*5010*/  @P1 FMUL R110, R110, 0.25 ;  /* 0x3e8000006e6e1820 */ /* 0x000fe20000400000 */
[----:B------:R-:W-:-:S02]  /*5020*/  IMAD R38, R13, 0x4, R36 ;  /* 0x000000040d267824 */ /* 0x000fc400078e0224 */
[----:B------:R-:W-:Y:S01]  /*5030*/  @P1 FMUL R107, R107, 0.25 ;  /* 0x3e8000006b6b1820 */ /* 0x000fe20000400000 */
[----:B------:R-:W-:Y:S01]  /*5040*/  @P1 FMUL R106, R106, 0.25 ;  /* 0x3e8000006a6a1820 */ /* 0x000fe20000400000 */
[----:B------:R-:W-:Y:S01]  /*5050*/  @P1 FMUL R103, R103, 0.25 ;  /* 0x3e80000067671820 */ /* 0x000fe20000400000 */
[----:B------:R-:W-:Y:S01]  /*5060*/  @P1 FMUL R102, R102, 0.25 ;  /* 0x3e80000066661820 */ /* 0x000fe20000400000 */
[----:B------:R-:W-:Y:S01]  /*5070*/  @P1 FMUL R99, R99, 0.25 ;  /* 0x3e80000063631820 */ /* 0x000fe20000400000 */
[----:B------:R-:W-:Y:S01]  /*5080*/  @P1 FMUL R50, R50, 0.25 ;  /* 0x3e80000032321820 */ /* 0x000fe20000400000 */
[----:B------:R-:W-:Y:S01]  /*5090*/  @P1 FMUL R95, R95, 0.25 ;  /* 0x3e8000005f5f1820 */ /* 0x000fe20000400000 */
[----:B------:R-:W-:Y:S01]  /*50a0*/  @P1 FMUL R94, R94, 0.25 ;  /* 0x3e8000005e5e1820 */ /* 0x000fe20000400000 */
[----:B------:R-:W-:Y:S01]  /*50b0*/  IMAD R56, R13, 0x4, R38 ;  /* 0x000000040d387824 */ /* 0x000fe200078e0226 */
[----:B------:R-:W-:Y:S01]  /*50c0*/  FSETP.GT.AND P2, PT, |R20|, 8.50705917302346158658e+37, PT ;  /* 0x7e8000001400780b */ /* 0x000fe20003f44200 */
[----:B------:R-:W-:Y:S01]  /*50d0*/  @!P3 FMUL R123, R123, 16777216 ;  /* 0x4b8000007b7bb820 */ /* 0x000fe20000400000 */
[----:B------:R-:W-:Y:S01]  /*50e0*/  LOP3.LUT R7, R5, 0xff800000, RZ, 0xc0, !PT ;  /* 0xff80000005077812 */ /* 0x000fe200078ec0ff */
[----:B------:R-:W-:Y:S01]  /*50f0*/  @!P3 FMUL R122, R122, 16777216 ;  /* 0x4b8000007a7ab820 */ /* 0x000fe20000400000 */
[----:B------:R-:W0:Y:S01]  /*5100*/  MUFU.RCP R5, R9 ;  /* 0x0000000900057308 */ /* 0x000e220000001000 */
[----:B------:R-:W-:Y:S01]  /*5110*/  @!P3 FMUL R119, R119, 16777216 ;  /* 0x4b8000007777b820 */ /* 0x000fe20000400000 */
        /* <DEDUP_REMOVED lines=13> */
[----:B------:R-:W-:Y:S01]  /*51f0*/  IMAD R58, R13, 0x4, R56 ;  /* 0x000000040d3a7824 */ /* 0x000fe200078e0238 */
[C---:B------:R-:W-:Y:S01]  /*5200*/  FSETP.GEU.AND P3, PT, |R20|.reuse, 1.175494350822287508e-38, PT ;  /* 0x008000001400780b */ /* 0x040fe20003f6e200 */
[----:B------:R-:W-:Y:S01]  /*5210*/  @P2 FMUL R121, R121, 0.25 ;  /* 0x3e80000079792820 */ /* 0x000fe20000400000 */
[----:B------:R-:W-:Y:S01]  /*5220*/  FSETP.GEU.AND P4, PT, R20, 1.175494350822287508e-38, PT ;  /* 0x008000001400780b */ /* 0x000fe20003f8e000 */
[----:B------:R-:W-:-:S02]  /*5230*/  IMAD R60, R13, 0x4, R58 ;  /* 0x000000040d3c7824 */ /* 0x000fc400078e023a */
[----:B------:R-:W-:Y:S01]  /*5240*/  @P2 FMUL R26, R26, 0.25 ;  /* 0x3e8000001a1a2820 */ /* 0x000fe20000400000 */
[----:B------:R-:W-:Y:S01]  /*5250*/  @P2 FMUL R117, R117, 0.25 ;  /* 0x3e80000075752820 */ /* 0x000fe20000400000 */
[----:B------:R-:W-:Y:S01]  /*5260*/  FSEL R31, R31, R20, !P4 ;  /* 0x000000141f1f7208 */ /* 0x000fe20006000000 */
[----:B------:R-:W-:Y:S02]  /*5270*/  IMAD R62, R13, 0x4, R60 ;  /* 0x000000040d3e7824 */ /* 0x000fe400078e023c */
[----:B------:R-:W-:Y:S01]  /*5280*/  @P2 FMUL R20, R20, 0.25 ;  /* 0x3e80000014142820 */ /* 0x000fe20000400000 */
[----:B------:R-:W-:Y:S01]  /*5290*/  @P2 FMUL R116, R116, 0.25 ;  /* 0x3e80000074742820 */ /* 0x000fe20000400000 */
[----:B------:R-:W-:Y:S01]  /*52a0*/  @P2 FMUL R113, R113, 0.25 ;  /* 0x3e80000071712820 */ /* 0x000fe20000400000 */
[----:B------:R-:W-:Y:S02]  /*52b0*/  IMAD R64, R13, 0x4, R62 ;  /* 0x000000040d407824 */ /* 0x000fe400078e023e */
[----:B------:R-:W-:Y:S01]  /*52c0*/  @P2 FMUL R112, R112, 0.25 ;  /* 0x3e80000070702820 */ /* 0x000fe20000400000 */
[----:B------:R-:W-:Y:S01]  /*52d0*/  @!P3 FMUL R20, R20, 16777216 ;  /* 0x4b8000001414b820 */ /* 0x000fe20000400000 */
        /* <DEDUP_REMOVED lines=10> */
[----:B------:R-:W-:-:S02]  /*5380*/  IMAD.MOV.U32 R158, RZ, RZ, R71 ;  /* 0x000000ffff9e7224 */ /* 0x000fc400078e0047 */
[C---:B0-----:R-:W-:Y:S01]  /*5390*/  FMUL R45, R5.reuse, R118 ;  /* 0x00000076052d7220 */ /* 0x041fe20000400000 */
[----:B------:R-:W-:Y:S01]  /*53a0*/  IMAD.MOV.U32 R140, RZ, RZ, R124 ;  /* 0x000000ffff8c7224 */ /* 0x000fe200078e007c */
[----:B------:R-:W-:Y:S01]  /*53b0*/  FSETP.GT.AND P1, PT, |R22|, 8.50705917302346158658e+37, PT ;  /* 0x7e8000001600780b */ /* 0x000fe20003f24200 */
[----:B------:R-:W-:Y:S01]  /*53c0*/  IMAD.MOV.U32 R130, RZ, RZ, R126 ;  /* 0x000000ffff827224 */ /* 0x000fe200078e007e */
[----:B--2---:R-:W-:Y:S01]  /*53d0*/  LOP3.LUT R4, R4, 0x7f, RZ, 0xc0, !PT ;  /* 0x0000007f04047812 */ /* 0x004fe200078ec0ff */
        /* <DEDUP_REMOVED lines=15> */
[----:B------:R-:W-:Y:S01]  /*54d0*/  LEA R66, R13, R64, 0x2 ;  /* 0x000000400d427211 */ /* 0x000fe200078e10ff */
        /* <DEDUP_REMOVED lines=17> */
[----:B------:R-:W-:Y:S01]  /*55f0*/  LOP3.LUT R8, R247, 0x3f, RZ, 0xc0, !PT ;  /* 0x0000003ff7087812 */ /* 0x000fe200078ec0ff */
[----:B------:R-:W-:Y:S01]  /*5600*/  IMAD.MOV.U32 R146, RZ, RZ, R80 ;  /* 0x000000ffff927224 */ /* 0x000fe200078e0050 */
[----:B------:R-:W-:Y:S01]  /*5610*/  LOP3.LUT R3, R2, 0x3000, RZ, 0xc0, !PT ;  /* 0x0000300002037812 */ /* 0x000fe200078ec0ff */
[----:B------:R-:W-:Y:S01]  /*5620*/  IMAD.MOV.U32 R164, RZ, RZ, R74 ;  /* 0x000000ffffa47224 */ /* 0x000fe200078e004a */
[C---:B------:R-:W-:Y:S01]  /*5630*/  FSETP.GEU.AND P3, PT, |R22|.reuse, 1.175494350822287508e-38, PT ;  /* 0x008000001600780b */ /* 0x040fe20003f6e200 */
[----:B------:R-:W-:Y:S01]  /*5640*/  @P1 FMUL R22, R22, 0.25 ;  /* 0x3e80000016161820 */ /* 0x000fe20000400000 */
[----:B------:R-:W-:Y:S01]  /*5650*/  ISETP.GE.U32.AND P0, PT, R4, 0x20, PT ;  /* 0x000000200400780c */ /* 0x000fe20003f06070 */
[----:B------:R-:W-:Y:S01]  /*5660*/  IMAD R3, R8, 0x10, R3 ;  /* 0x0000001008037824 */ /* 0x000fe200078e0203 */
[----:B------:R-:W-:Y:S01]  /*5670*/  MOV R4, R68 ;  /* 0x0000004400047202 */ /* 0x000fe20000000f00 */
[C---:B------:R-:W-:Y:S01]  /*5680*/  IMAD R68, R13.reuse, 0x4, R66 ;  /* 0x000000040d447824 */ /* 0x040fe200078e0242 */
[----:B------:R-:W-:Y:S01]  /*5690*/  MOV R8, R72 ;  /* 0x0000004800087202 */ /* 0x000fe20000000f00 */
[----:B------:R-:W-:Y:S01]  /*56a0*/  IMAD.MOV.U32 R162, RZ, RZ, R75 ;  /* 0x000000ffffa27224 */ /* 0x000fe200078e004b */
[----:B------:R-:W-:Y:S01]  /*56b0*/  MOV R156, R76 ;  /* 0x0000004c009c7202 */ /* 0x000fe20000000f00 */
[----:B------:R-:W-:Y:S01]  /*56c0*/  IMAD R72, R13, 0x4, R68 ;  /* 0x000000040d487824 */ /* 0x000fe200078e0244 */
[----:B------:R-:W-:Y:S01]  /*56d0*/  LOP3.LUT R2, R247, 0x40, RZ, 0xc0, !PT ;  /* 0x00000040f7027812 */ /* 0x000fe200078ec0ff */
[----:B------:R-:W-:-:S02]  /*56e0*/  IMAD.MOV.U32 R160, RZ, RZ, R70 ;  /* 0x000000ffffa07224 */ /* 0x000fc400078e0046 */
[----:B0-----:R-:W-:Y:S01]  /*56f0*/  FMUL R49, R5, R116 ;  /* 0x0000007405317220 */ /* 0x001fe20000400000 */
[----:B------:R-:W-:Y:S02]  /*5700*/  IMAD R76, R13, 0x4, R72 ;  /* 0x000000040d4c7824 */ /* 0x000fe400078e0248 */
[----:B------:R-:W-:Y:S01]  /*5710*/  @!P3 FMUL R22, R22, 16777216 ;  /* 0x4b8000001616b820 */ /* 0x000fe20000400000 */
[----:B------:R-:W-:Y:S02]  /*5720*/  IMAD.MOV.U32 R150, RZ, RZ, R78 ;  /* 0x000000ffff967224 */ /* 0x000fe400078e004e */
[C---:B------:R-:W-:Y:S01]  /*5730*/  FMUL R54, R5.reuse, R112 ;  /* 0x0000007005367220 */ /* 0x040fe20000400000 */
[----:B------:R-:W-:Y:S02]  /*5740*/  IMAD.MOV.U32 R148, RZ, RZ, R79 ;  /* 0x000000ffff947224 */ /* 0x000fe400078e004f */
[----:B------:R-:W-:Y:S01]  /*5750*/  FMUL R57, R5, R108 ;  /* 0x0000006c05397220 */ /* 0x000fe20000400000 */
[----:B------:R-:W-:Y:S01]  /*5760*/  IMAD.MOV.U32 R142, RZ, RZ, R82 ;  /* 0x000000ffff8e7224 */ /* 0x000fe200078e0052 */
[----:B------:R-:W-:Y:S01]  /*5770*/  FSETP.GT.AND P2, PT, |R11|, 8.50705917302346158658e+37, PT ;  /* 0x7e8000000b00780b */ /* 0x000fe20003f44200 */
[----:B------:R-:W-:-:S02]  /*5780*/  IMAD.MOV.U32 R80, RZ, RZ, R86 ;  /* 0x000000ffff507224 */ /* 0x000fc400078e0056 */
[----:B------:R-:W-:Y:S01]  /*5790*/  FMUL R25, R5, R121 ;  /* 0x0000007905197220 */ /* 0x000fe20000400000 */
[----:B------:R-:W-:Y:S02]  /*57a0*/  IMAD R70, R13, 0x4, R76 ;  /* 0x000000040d467824 */ /* 0x000fe400078e024c */
        /* <DEDUP_REMOVED lines=12> */
[----:B------:R-:W-:Y:S01]  /*5870*/  SHF.R.U32.HI R2, RZ, 0x1, R2 ;  /* 0x00000001ff027819 */ /* 0x000fe20000011602 */
[----:B------:R-:W-:Y:S01]  /*5880*/  IMAD.SHL.U32 R10, R247, 0x20, RZ ;  /* 0x00000020f70a7824 */ /* 0x000fe200078e00ff */
[----:B------:R-:W0:Y:S01]  /*5890*/  MUFU.RCP R5, R22 ;  /* 0x0000001600057308 */ /* 0x000e220000001000 */
        /* <DEDUP_REMOVED lines=17> */
[----:B------:R-:W-:Y:S01]  /*59b0*/  FSETP.GEU.AND P1, PT, |R11|, 1.175494350822287508e-38, PT ;  /* 0x008000000b00780b */ /* 0x000fe20003f2e200 */
[----:B------:R-:W-:Y:S01]  /*59c0*/  VIADD R41, R46, 0xc0cafb0d ;  /* 0xc0cafb0d2e297836 */ /* 0x000fe20000000000 */
[----:B------:R-:W-:Y:S01]  /*59d0*/  LOP3.LUT R2, R3, R2, RZ, 0x3c, !PT ;  /* 0x0000000203027212 */ /* 0x000fe200078e3cff */
[----:B------:R-:W-:Y:S01]  /*59e0*/  VIADD R40, R31, 0xc0cafb0d ;  /* 0xc0cafb0d1f287836 */ /* 0x000fe20000000000 */
[----:B------:R-:W-:Y:S01]  /*59f0*/  LOP3.LUT R3, R247, 0x18, RZ, 0xc0, !PT ;  /* 0x00000018f7037812 */ /* 0x000fe200078ec0ff */
[----:B------:R-:W-:Y:S01]  /*5a00*/  IMAD R78, R13, 0x4, R74 ;  /* 0x000000040d4e7824 */ /* 0x000fe200078e024a */
[----:B------:R-:W-:Y:S01]  /*5a10*/  LOP3.LUT R10, R10, 0xc60, RZ, 0xc0, !PT ;  /* 0x00000c600a0a7812 */ /* 0x000fe200078ec0ff */
[----:B------:R-:W-:Y:S01]  /*5a20*/  @P2 FMUL R11, R11, 0.25 ;  /* 0x3e8000000b0b2820 */ /* 0x000fe20000400000 */
[----:B------:R-:W-:Y:S01]  /*5a30*/  LOP3.LUT R41, R41, 0xff800000, RZ, 0xc0, !PT ;  /* 0xff80000029297812 */ /* 0x000fe200078ec0ff */
[----:B------:R-:W-:Y:S01]  /*5a40*/  @!P3 FMUL R87, R87, 16777216 ;  /* 0x4b8000005757b820 */ /* 0x000fe20000400000 */
[----:B------:R-:W-:Y:S01]  /*5a50*/  LOP3.LUT R40, R40, 0xff800000, RZ, 0xc0, !PT ;  /* 0xff80000028287812 */ /* 0x000fe200078ec0ff */
[C---:B------:R-:W-:Y:S01]  /*5a60*/  IMAD R98, R3.reuse, 0x200, R10 ;  /* 0x0000020003627824 */ /* 0x040fe200078e020a */
[----:B------:R-:W-:Y:S01]  /*5a70*/  MOV R134, R88 ;  /* 0x0000005800867202 */ /* 0x000fe20000000f00 */
[----:B------:R-:W-:Y:S01]  /*5a80*/  @!P3 FMUL R130, R130, 16777216 ;  /* 0x4b8000008282b820 */ /* 0x000fe20000400000 */
[----:B------:R-:W-:Y:S01]  /*5a90*/  LEA.HI R3, R3, R16, RZ, 0x1f ;  /* 0x0000001003037211 */ /* 0x000fe200078ff8ff */
[----:B------:R-:W-:Y:S01]  /*5aa0*/  @!P3 FMUL R91, R91, 16777216 ;  /* 0x4b8000005b5bb820 */ /* 0x000fe20000400000 */
[----:B------:R-:W-:Y:S01]  /*5ab0*/  FSEL R39, RZ, -23, P5 ;  /* 0xc1b80000ff277808 */ /* 0x000fe20002800000 */
[----:B------:R-:W-:Y:S01]  /*5ac0*/  @!P3 FMUL R90, R90, 16777216 ;  /* 0x4b8000005a5ab820 */ /* 0x000fe20000400000 */
[----:B------:R-:W-:Y:S01]  /*5ad0*/  I2FP.F32.S32 R18, R41 ;  /* 0x0000002900127245 */ /* 0x000fe20000201400 */
[----:B------:R-:W-:Y:S01]  /*5ae0*/  @!P3 FMUL R80, R80, 16777216 ;  /* 0x4b8000005050b820 */ /* 0x000fe20000400000 */
[----:B------:R-:W-:Y:S01]  /*5af0*/  LEA R88, R13, R78, 0x2 ;  /* 0x0000004e0d587211 */ /* 0x000fe200078e10ff */
[----:B------:R-:W-:Y:S01]  /*5b00*/  @!P3 FMUL R127, R127, 16777216 ;  /* 0x4b8000007f7fb820 */ /* 0x000fe20000400000 */
[----:B------:R-:W-:Y:S01]  /*5b10*/  FSEL R37, RZ, -23, P4 ;  /* 0xc1b80000ff257808 */ /* 0x000fe20002000000 */
[----:B------:R-:W-:Y:S01]  /*5b20*/  @!P3 FMUL R83, R83, 16777216 ;  /* 0x4b8000005353b820 */ /* 0x000fe20000400000 */
[----:B------:R-:W-:Y:S01]  /*5b30*/  I2FP.F32.S32 R6, R7 ;  /* 0x0000000700067245 */ /* 0x000fe20000201400 */
[----:B------:R-:W-:Y:S01]  /*5b40*/  @!P3 FMUL R142, R142, 16777216 ;  /* 0x4b8000008e8eb820 */ /* 0x000fe20000400000 */
[----:B------:R-:W-:Y:S01]  /*5b50*/  I2FP.F32.S32 R16, R40 ;  /* 0x0000002800107245 */ /* 0x000fe20000201400 */
        /* <DEDUP_REMOVED lines=9> */
[----:B------:R-:W-:Y:S01]  /*5bf0*/  FFMA.FTZ R39, R18, 1.1920928955078125e-07, R39 ;  /* 0x3400000012277823 */ /* 0x000fe20000010027 */
[----:B------:R-:W-:Y:S01]  /*5c00*/  IMAD R86, R13, 0x4, R88 ;  /* 0x000000040d567824 */ /* 0x000fe200078e0258 */
[----:B------:R-:W-:Y:S01]  /*5c10*/  MOV R138, R84 ;  /* 0x00000054008a7202 */ /* 0x000fe20000000f00 */
[----:B------:R-:W-:-:S02]  /*5c20*/  IMAD.MOV.U32 R154, RZ, RZ, R77 ;  /* 0x000000ffff9a7224 */ /* 0x000fc400078e004d */
[----:B------:R-:W-:Y:S01]  /*5c30*/  FFMA.FTZ R33, R6, 1.1920928955078125e-07, R33 ;  /* 0x3400000006217823 */ /* 0x000fe20000010021 */
[----:B------:R-:W-:Y:S02]  /*5c40*/  IMAD.MOV.U32 R144, RZ, RZ, R81 ;  /* 0x000000ffff907224 */ /* 0x000fe400078e0051 */
[----:B------:R-:W-:Y:S01]  /*5c50*/  FFMA.FTZ R37, R16, 1.1920928955078125e-07, R37 ;  /* 0x3400000010257823 */ /* 0x000fe20000010025 */
[----:B------:R-:W-:Y:S02]  /*5c60*/  IMAD.MOV.U32 R136, RZ, RZ, R85 ;  /* 0x000000ffff887224 */ /* 0x000fe400078e0055 */
[C---:B0-----:R-:W-:Y:S01]  /*5c70*/  FMUL R106, R5.reuse, R87 ;  /* 0x00000057056a7220 */ /* 0x041fe20000400000 */
[----:B------:R-:W-:Y:S02]  /*5c80*/  IMAD.MOV.U32 R132, RZ, RZ, R89 ;  /* 0x000000ffff847224 */ /* 0x000fe400078e0059 */
        /* <DEDUP_REMOVED lines=15> */
[----:B------:R-:W-:Y:S01]  /*5d80*/  IMAD R82, R13, 0x4, R86 ;  /* 0x000000040d527824 */ /* 0x000fe200078e0256 */
[----:B------:R-:W0:Y:S01]  /*5d90*/  MUFU.RCP R5, R11 ;  /* 0x0000000b00057308 */ /* 0x000e220000001000 */
[----:B------:R-:W-:Y:S01]  /*5da0*/  @P2 FMUL R154, R154, 0.25 ;  /* 0x3e8000009a9a2820 */ /* 0x000fe20000400000 */
[----:B------:R-:W-:Y:S01]  /*5db0*/  @P2 FMUL R69, R69, 0.25 ;  /* 0x3e80000045452820 */ /* 0x000fe20000400000 */
[----:B------:R-:W-:-:S02]  /*5dc0*/  IMAD R80, R13, 0x4, R82 ;  /* 0x000000040d507824 */ /* 0x000fc400078e0252 */
[----:B------:R-:W-:Y:S01]  /*5dd0*/  @P2 FMUL R125, R125, 0.25 ;  /* 0x3e8000007d7d2820 */ /* 0x000fe20000400000 */
[----:B------:R-:W-:Y:S01]  /*5de0*/  @P2 FMUL R144, R144, 0.25 ;  /* 0x3e80000090902820 */ /* 0x000fe20000400000 */
[----:B------:R-:W-:Y:S01]  /*5df0*/  @P2 FMUL R134, R134, 0.25 ;  /* 0x3e80000086862820 */ /* 0x000fe20000400000 */
[----:B------:R-:W-:Y:S01]  /*5e00*/  @P2 FMUL R138, R138, 0.25 ;  /* 0x3e8000008a8a2820 */ /* 0x000fe20000400000 */
[----:B------:R-:W-:Y:S01]  /*5e10*/  LEA R92, R13, R80, 0x2 ;  /* 0x000000500d5c7211 */ /* 0x000fe200078e10ff */
[----:B------:R-:W-:Y:S01]  /*5e20*/  @!P1 FMUL R154, R154, 16777216 ;  /* 0x4b8000009a9a9820 */ /* 0x000fe20000400000 */
[----:B------:R-:W-:Y:S01]  /*5e30*/  @!P1 FMUL R69, R69, 16777216 ;  /* 0x4b80000045459820 */ /* 0x000fe20000400000 */
[----:B------:R-:W-:Y:S01]  /*5e40*/  @!P1 FMUL R125, R125, 16777216 ;  /* 0x4b8000007d7d9820 */ /* 0x000fe20000400000 */
[----:B------:R-:W-:Y:S01]  /*5e50*/  @!P1 FMUL R144, R144, 16777216 ;  /* 0x4b80000090909820 */ /* 0x000fe20000400000 */
[----:B------:R-:W-:Y:S02]  /*5e60*/  IMAD R90, R13, 0x4, R92 ;  /* 0x000000040d5a7824 */ /* 0x000fe400078e025c */
[----:B------:R-:W-:Y:S01]  /*5e70*/  @!P1 FMUL R134, R134, 16777216 ;  /* 0x4b80000086869820 */ /* 0x000fe20000400000 */
[----:B------:R-:W-:Y:S01]  /*5e80*/  @!P1 FMUL R138, R138, 16777216 ;  /* 0x4b8000008a8a9820 */ /* 0x000fe20000400000 */
[----:B------:R-:W-:Y:S01]  /*5e90*/  F2FP.BF16.F32.PACK_AB R17, R17, R84 ;  /* 0x000000541111723e */ /* 0x000fe200000010ff */
[C---:B0-----:R-:W-:Y:S01]  /*5ea0*/  FMUL R21, R5.reuse, R154 ;  /* 0x0000009a05157220 */ /* 0x041fe20000400000 */
[----:B------:R-:W-:Y:S01]  /*5eb0*/  FMUL R94, R5, R69 ;  /* 0x00000045055e7220 */ /* 0x000fe20000400000 */
[----:B------:R-:W-:-:S02]  /*5ec0*/  IMAD R84, R13, 0x4, R90 ;  /* 0x000000040d547824 */ /* 0x000fc400078e025a */
[C---:B------:R-:W-:Y:S01]  /*5ed0*/  FMUL R22, R5.reuse, R125 ;  /* 0x0000007d05167220 */ /* 0x040fe20000400000 */
[C---:B------:R-:W-:Y:S01]  /*5ee0*/  FMUL R47, R5.reuse, R144 ;  /* 0x00000090052f7220 */ /* 0x040fe20000400000 */
[C---:B------:R-:W-:Y:S01]  /*5ef0*/  FMUL R11, R5.reuse, R134 ;  /* 0x00000086050b7220 */ /* 0x040fe20000400000 */
[----:B------:R-:W-:Y:S01]  /*5f00*/  FMUL R96, R5, R138 ;  /* 0x0000008a05607220 */ /* 0x000fe20000400000 */
[----:B------:R-:W-:Y:S01]  /*5f10*/  F2FP.BF16.F32.PACK_AB R21, R21, R94 ;  /* 0x0000005e1515723e */ /* 0x000fe200000010ff */
[----:B------:R-:W-:Y:S01]  /*5f20*/  IMAD R94, R13, 0x4, R84 ;  /* 0x000000040d5e7824 */ /* 0x000fe200078e0254 */
[----:B------:R-:W-:Y:S01]  /*5f30*/  LOP3.LUT R247, R247, 0x1c, RZ, 0xc0, !PT ;  /* 0x0000001cf7f77812 */ /* 0x000fe200078ec0ff */
[----:B------:R-:W-:Y:S01]  /*5f40*/  @P2 FMUL R132, R132, 0.25 ;  /* 0x3e80000084842820 */ /* 0x000fe20000400000 */
[----:B------:R-:W-:Y:S01]  /*5f50*/  IADD3 R42, R29, -0x3f3504f3, RZ ;  /* 0xc0cafb0d1d2a7810 */ /* 0x000fe20007ffe0ff */
[----:B------:R-:W-:Y:S01]  /*5f60*/  @P2 FMUL R136, R136, 0.25 ;  /* 0x3e80000088882820 */ /* 0x000fe20000400000 */
[----:B------:R-:W-:Y:S01]  /*5f70*/  F2FP.BF16.F32.PACK_AB R22, R22, R47 ;  /* 0x0000002f1616723e */ /* 0x000fe200000010ff */
[----:B------:R-:W-:Y:S01]  /*5f80*/  @P2 FMUL R73, R73, 0.25 ;  /* 0x3e80000049492820 */ /* 0x000fe20000400000 */
[----:B------:R-:W-:Y:S01]  /*5f90*/  SHF.L.U32 R47, R247, 0x2, RZ ;  /* 0x00000002f72f7819 */ /* 0x000fe200000006ff */
[----:B------:R-:W-:Y:S01]  /*5fa0*/  @P2 FMUL R140, R140, 0.25 ;  /* 0x3e8000008c8c2820 */ /* 0x000fe20000400000 */
[----:B------:R-:W-:Y:S01]  /*5fb0*/  F2FP.BF16.F32.PACK_AB R11, R11, R96 ;  /* 0x000000600b0b723e */ /* 0x000fe200000010ff */
[----:B------:R-:W-:Y:S01]  /*5fc0*/  IMAD R96, R13, 0x4, R94 ;  /* 0x000000040d607824 */ /* 0x000fe200078e025e */
[----:B------:R-:W-:Y:S01]  /*5fd0*/  LOP3.LUT R42, R42, 0xff800000, RZ, 0xc0, !PT ;  /* 0xff8000002a2a7812 */ /* 0x000fe200078ec0ff */
[----:B------:R-:W-:Y:S01]  /*5fe0*/  @P2 FMUL R146, R146, 0.25 ;  /* 0x3e80000092922820 */ /* 0x000fe20000400000 */
[----:B------:R-:W-:Y:S01]  /*5ff0*/  @P2 FMUL R156, R156, 0.25 ;  /* 0x3e8000009c9c2820 */ /* 0x000fe20000400000 */
[----:B------:R-:W-:Y:S01]  /*6000*/  @P2 FMUL R4, R4, 0.25 ;  /* 0x3e80000004042820 */ /* 0x000fe20000400000 */
[----:B------:R-:W-:Y:S01]  /*6010*/  @P2 FMUL R8, R8, 0.25 ;  /* 0x3e80000008082820 */ /* 0x000fe20000400000 */
[----:B------:R-:W-:Y:S01]  /*6020*/  @P2 FMUL R129, R129, 0.25 ;  /* 0x3e80000081812820 */ /* 0x000fe20000400000 */
[----:B------:R-:W-:Y:S01]  /*6030*/  @P2 FMUL R128, R128, 0.25 ;  /* 0x3e80000080802820 */ /* 0x000fe20000400000 */
[----:B------:R-:W-:Y:S01]  /*6040*/  LOP3.LUT R69, R98, R47, RZ, 0x3c, !PT ;  /* 0x0000002f62457212 */ /* 0x000fe200078e3cff */
[----:B------:R-:W-:Y:S01]  /*6050*/  IMAD R98, R13, 0x4, R96 ;  /* 0x000000040d627824 */ /* 0x000fe200078e0260 */
        /* <DEDUP_REMOVED lines=11> */
[----:B------:R-:W-:-:S02]  /*6110*/  IMAD R102, R13, 0x4, R98 ;  /* 0x000000040d667824 */ /* 0x000fc400078e0262 */
[----:B------:R-:W-:Y:S01]  /*6120*/  FFMA.FTZ R35, R10, 1.1920928955078125e-07, R35 ;  /* 0x340000000a237823 */ /* 0x000fe20000010023 */
        /* <DEDUP_REMOVED lines=10> */
[----:B------:R-:W-:Y:S01]  /*61d0*/  F2FP.BF16.F32.PACK_AB R5, R85, R104 ;  /* 0x000000685505723e */ /* 0x000fe200000010ff */
[----:B------:R-:W-:Y:S01]  /*61e0*/  IMAD.IADD R41, R46, 0x1, -R41 ;  /* 0x000000012e297824 */ /* 0x000fe200078e0a29 */
[----:B------:R-:W-:Y:S01]  /*61f0*/  LEA R104, R13, R102, 0x2 ;  /* 0x000000660d687211 */ /* 0x000fe200078e10ff */
[----:B------:R-:W-:Y:S01]  /*6200*/  IMAD.IADD R42, R29, 0x1, -R42 ;  /* 0x000000011d2a7824 */ /* 0x000fe200078e0a2a */
[----:B------:R-:W-:Y:S01]  /*6210*/  F2FP.BF16.F32.PACK_AB R23, R23, R24 ;  /* 0x000000181717723e */ /* 0x000fe200000010ff */
[----:B------:R-:W-:Y:S01]  /*6220*/  IMAD.IADD R24, R12, 0x1, -R7 ;  /* 0x000000010c187824 */ /* 0x000fe200078e0a07 */
[----:B------:R-:W-:Y:S01]  /*6230*/  F2FP.BF16.F32.PACK_AB R8, R8, R73 ;  /* 0x000000490808723e */ /* 0x000fe200000010ff */
[----:B------:R-:W-:Y:S01]  /*6240*/  IMAD.MOV.U32 R73, RZ, RZ, 0x3dc6b27f ;  /* 0x3dc6b27fff497424 */ /* 0x000fe200078e00ff */
[----:B------:R-:W-:Y:S01]  /*6250*/  F2FP.BF16.F32.PACK_AB R9, R9, R4 ;  /* 0x000000040909723e */ /* 0x000fe200000010ff */
[----:B------:R-:W-:Y:S01]  /*6260*/  FADD R41, R41, -1 ;  /* 0xbf80000029297421 */ /* 0x000fe20000000000 */
[----:B------:R-:W-:Y:S01]  /*6270*/  F2FP.BF16.F32.PACK_AB R10, R10, R83 ;  /* 0x000000530a0a723e */ /* 0x000fe200000010ff */
[----:B------:R-:W-:Y:S01]  /*6280*/  BAR.SYNC.DEFER_BLOCKING 0x0 ;  /* 0x0000000000007b1d */ /* 0x000fe20000010000 */
[----:B------:R-:W-:Y:S01]  /*6290*/  F2FP.BF16.F32.PACK_AB R7, R77, R106 ;  /* 0x0000006a4d07723e */ /* 0x000fe200000010ff */
[----:B------:R-:W-:Y:S01]  /*62a0*/  IMAD R106, R13, 0x4, R104 ;  /* 0x000000040d6a7824 */ /* 0x000fe200078e0268 */
[----:B------:R-:W-:Y:S01]  /*62b0*/  F2FP.BF16.F32.PACK_AB R16, R16, R89 ;  /* 0x000000591010723e */ /* 0x000fe200000010ff */
[----:B------:R-:W-:Y:S01]  /*62c0*/  FADD R42, R42, -1 ;  /* 0xbf8000002a2a7421 */ /* 0x000fe20000000000 */
[----:B------:R-:W-:Y:S01]  /*62d0*/  F2FP.BF16.F32.PACK_AB R18, R18, R81 ;  /* 0x000000511212723e */ /* 0x000fe200000010ff */
[----:B------:R-:W-:Y:S01]  /*62e0*/  ULDC.64 UR4, c[0x0][0x270] ;  /* 0x00009c0000047ab9 */ /* 0x000fe20000000a00 */
[----:B------:R-:W-:Y:S01]  /*62f0*/  F2FP.BF16.F32.PACK_AB R19, R19, R6 ;  /* 0x000000061313723e */ /* 0x000fe200000010ff */
[----:B------:R-:W0:Y:S01]  /*6300*/  S2R R185, SR_CTAID.X ;  /* 0x0000000000b97919 */ /* 0x000e220000002500 */
[----:B------:R-:W-:Y:S01]  /*6310*/  F2FP.BF16.F32.PACK_AB R20, R20, R129 ;  /* 0x000000811414723e */ /* 0x000fe200000010ff */
[----:B------:R-:W-:Y:S01]  /*6320*/  UIMAD UR4, UR7, UR4, URZ ;  /* 0x00000004070472a4 */ /* 0x000fe2000f8e023f */
[----:B------:R-:W-:Y:S01]  /*6330*/  F2FP.BF16.F32.PACK_AB R6, R79, R122 ;  /* 0x0000007a4f06723e */ /* 0x000fe200000010ff */
[----:B------:R-:W1:Y:S01]  /*6340*/  S2R R222, SR_TID.X ;  /* 0x0000000000de7919 */ /* 0x000e620000002100 */
[----:B------:R-:W-:Y:S01]  /*6350*/  F2FP.BF16.F32.PACK_AB R4, R87, R130 ;  /* 0x000000825704723e */ /* 0x000fe200000010ff */
[----:B------:R-:W-:Y:S01]  /*6360*/  USHF.L.U32 UR8, UR4, 0x1, URZ ;  /* 0x0000000104087899 */ /* 0x000fe2000800063f */
[----:B------:R-:W-:-:S02]  /*6370*/  IADD3 R40, R31, -R40, RZ ;  /* 0x800000281f287210 */ /* 0x000fc40007ffe0ff */
[----:B------:R-:W-:Y:S02]  /*6380*/  F2FP.BF16.F32.PACK_AB R27, R27, R48 ;  /* 0x000000301b1b723e */ /* 0x000fe400000010ff */
[----:B------:R-:W-:Y:S01]  /*6390*/  ISETP.GE.U32.AND P6, PT, R29, 0x7f800000, PT ;  /* 0x7f8000001d00780c */ /* 0x000fe20003fc6070 */
[----:B------:R-:W-:Y:S01]  /*63a0*/  FADD R40, R40, -1 ;  /* 0xbf80000028287421 */ /* 0x000fe20000000000 */
[----:B------:R-:W-:Y:S02]  /*63b0*/  ISETP.GE.U32.AND P1, PT, R12, 0x7f800000, PT ;  /* 0x7f8000000c00780c */ /* 0x000fe40003f26070 */
[----:B------:R-:W-:Y:S01]  /*63c0*/  ISETP.GE.U32.AND P4, PT, R31, 0x7f800000, PT ;  /* 0x7f8000001f00780c */ /* 0x000fe20003f86070 */
[----:B------:R2:W-:Y:S01]  /*63d0*/  STS.128 [R69+UR6], R8 ;  /* 0x0000000845007988 */ /* 0x0005e20008000c06 */
[----:B------:R-:W-:Y:S02]  /*63e0*/  ISETP.GE.U32.AND P5, PT, R46, 0x7f800000, PT ;  /* 0x7f8000002e00780c */ /* 0x000fe40003fa6070 */
[----:B------:R-:W-:Y:S01]  /*63f0*/  FSETP.NEU.AND P3, PT, R12, RZ, PT ;  /* 0x000000ff0c00720b */ /* 0x000fe20003f6d000 */
[----:B------:R3:W-:Y:S01]  /*6400*/  STS.128 [R69+UR6+0x80], R16 ;  /* 0x0000801045007988 */ /* 0x0007e20008000c06 */
[----:B------:R-:W-:-:S02]  /*6410*/  LOP3.LUT R153, R2, 0x40, RZ, 0x3c, !PT ;  /* 0x0000004002997812 */ /* 0x000fc400078e3cff */
[----:B------:R-:W-:Y:S01]  /*6420*/  FSETP.NEU.AND P2, PT, R29, RZ, PT ;  /* 0x000000ff1d00720b */ /* 0x000fe20003f4d000 */
[----:B------:R4:W-:Y:S04]  /*6430*/  STS.128 [R69+UR6+0x200], R20 ;  /* 0x0002001445007988 */ /* 0x0009e80008000c06 */
[----:B------:R5:W-:Y:S01]  /*6440*/  STS.128 [R69+UR6+0x280], R4 ;  /* 0x0002800445007988 */ /* 0x000be20008000c06 */
[----:B--2---:R-:W-:Y:S01]  /*6450*/  F2FP.BF16.F32.PACK_AB R8, R43, R108 ;  /* 0x0000006c2b08723e */ /* 0x004fe200000010ff */
[----:B------:R-:W-:Y:S01]  /*6460*/  FADD R43, R24, -1 ;  /* 0xbf800000182b7421 */ /* 0x000fe20000000000 */
[----:B------:R-:W-:Y:S01]  /*6470*/  LEA R108, R13, R106, 0x2 ;  /* 0x0000006a0d6c7211 */ /* 0x000fe200078e10ff */
[----:B0-----:R-:W-:Y:S01]  /*6480*/  IMAD.SHL.U32 R185, R185, 0x20, RZ ;  /* 0x00000020b9b97824 */ /* 0x001fe200078e00ff */
[----:B------:R-:W-:Y:S01]  /*6490*/  F2FP.BF16.F32.PACK_AB R9, R65, R110 ;  /* 0x0000006e4109723e */ /* 0x000fe200000010ff */
[----:B---3--:R-:W-:Y:S01]  /*64a0*/  FFMA.FTZ R18, R43, R73, -0.16845393180847167969 ;  /* 0xbe2c7f302b127423 */ /* 0x008fe20000010049 */
[----:B------:R-:W-:Y:S01]  /*64b0*/  F2FP.BF16.F32.PACK_AB R17, R63, R112 ;  /* 0x000000703f11723e */ /* 0x000fe200000010ff */
[----:B------:R-:W-:Y:S01]  /*64c0*/  IMAD R110, R13, 0x4, R108 ;  /* 0x000000040d6e7824 */ /* 0x000fe200078e026c */
[----:B------:R-:W-:Y:S01]  /*64d0*/  F2FP.BF16.F32.PACK_AB R16, R75, R116 ;  /* 0x000000744b10723e */ /* 0x000fe200000010ff */
[----:B----4-:R-:W-:Y:S01]  /*64e0*/  FFMA.FTZ R20, R43, R18, 0.1716887056827545166 ;  /* 0x3e2fcf2a2b147423 */ /* 0x010fe20000010012 */
[----:B------:R-:W-:Y:S01]  /*64f0*/  F2FP.BF16.F32.PACK_AB R18, R53, R114 ;  /* 0x000000723512723e */ /* 0x000fe200000010ff */
[----:B------:R-:W-:Y:S01]  /*6500*/  IMAD R112, R13, 0x4, R110 ;  /* 0x000000040d707824 */ /* 0x000fe200078e026e */
[----:B------:R-:W-:Y:S01]  /*6510*/  F2FP.BF16.F32.PACK_AB R10, R54, R57 ;  /* 0x00000039360a723e */ /* 0x000fe200000010ff */
[----:B------:R-:W-:Y:S01]  /*6520*/  FFMA.FTZ R20, R43, R20, -0.17900948226451873779 ;  /* 0xbe374e432b147423 */ /* 0x000fe20000010014 */
[----:B------:R-:W-:Y:S01]  /*6530*/  F2FP.BF16.F32.PACK_AB R11, R26, R49 ;  /* 0x000000311a0b723e */ /* 0x000fe200000010ff */
[----:B------:R-:W-:Y:S01]  /*6540*/  IMAD R114, R13, 0x4, R112 ;  /* 0x000000040d727824 */ /* 0x000fe200078e0270 */
[----:B------:R-:W-:Y:S01]  /*6550*/  F2FP.BF16.F32.PACK_AB R19, R25, R50 ;  /* 0x000000321913723e */ /* 0x000fe200000010ff */
[----:B------:R-:W-:Y:S01]  /*6560*/  FFMA.FTZ R20, R43, R20, 0.20512372255325317383 ;  /* 0x3e520bf42b147423 */ /* 0x000fe20000010014 */
[----:B------:R-:W-:Y:S01]  /*6570*/  F2FP.BF16.F32.PACK_AB R21, R61, R120 ;  /* 0x000000783d15723e */ /* 0x000fe200000010ff */
[----:B------:R0:W-:Y:S01]  /*6580*/  STS.128 [R69+UR6+0x100], R8 ;  /* 0x0001000845007988 */ /* 0x0001e20008000c06 */
[----:B------:R-:W-:Y:S01]  /*6590*/  LEA R116, R13, R114, 0x2 ;  /* 0x000000720d747211 */ /* 0x000fe200078e10ff */
[----:B------:R-:W-:Y:S01]  /*65a0*/  FFMA.FTZ R22, R43, R20, -0.24046532809734344482 ;  /* 0xbe763c8b2b167423 */ /* 0x000fe20000010014 */
[----:B------:R-:W-:Y:S01]  /*65b0*/  F2FP.BF16.F32.PACK_AB R20, R71, R126 ;  /* 0x0000007e4714723e */ /* 0x000fe200000010ff */
[----:B------:R2:W-:Y:S01]  /*65c0*/  STS.128 [R69+UR6+0x300], R16 ;  /* 0x0003001045007988 */ /* 0x0005e20008000c06 */
[----:B------:R-:W-:Y:S01]  /*65d0*/  F2FP.BF16.F32.PACK_AB R23, R44, R45 ;  /* 0x0000002d2c17723e */ /* 0x000fe200000010ff */
[----:B------:R-:W-:-:S02]  /*65e0*/  IMAD R122, R13, 0x4, R116 ;  /* 0x000000040d7a7824 */ /* 0x000fc400078e0274 */
[----:B------:R-:W-:Y:S01]  /*65f0*/  FFMA.FTZ R22, R43, R22, 0.28857114911079406738 ;  /* 0x3e93bf992b167423 */ /* 0x000fe20000010016 */
[----:B------:R-:W-:Y:S01]  /*6600*/  F2FP.BF16.F32.PACK_AB R24, R67, R124 ;  /* 0x0000007c4318723e */ /* 0x000fe200000010ff */
[----:B-----5:R-:W-:Y:S01]  /*6610*/  FFMA.FTZ R7, R40, R73, -0.16845393180847167969 ;  /* 0xbe2c7f3028077423 */ /* 0x020fe20000010049 */
[----:B------:R-:W-:Y:S02]  /*6620*/  IMAD R130, R13, 0x4, R122 ;  /* 0x000000040d827824 */ /* 0x000fe400078e027a */
[----:B------:R-:W-:Y:S01]  /*6630*/  FFMA.FTZ R4, R43, R22, -0.36067417263984680176 ;  /* 0xbeb8aa492b047423 */ /* 0x000fe20000010016 */
[----:B------:R-:W-:Y:S01]  /*6640*/  F2FP.BF16.F32.PACK_AB R22, R52, R55 ;  /* 0x000000373416723e */ /* 0x000fe200000010ff */
[C---:B------:R-:W-:Y:S01]  /*6650*/  FFMA.FTZ R7, R40.reuse, R7, 0.1716887056827545166 ;  /* 0x3e2fcf2a28077423 */ /* 0x040fe20000010007 */
[----:B------:R-:W-:Y:S01]  /*6660*/  F2FP.BF16.F32.PACK_AB R25, R59, R118 ;  /* 0x000000763b19723e */ /* 0x000fe200000010ff */
[----:B------:R-:W-:Y:S01]  /*6670*/  FFMA.FTZ R6, R41, R73, -0.16845393180847167969 ;  /* 0xbe2c7f3029067423 */ /* 0x000fe20000010049 */
[----:B0-----:R-:W-:Y:S01]  /*6680*/  IMAD R8, R13, 0x4, R130 ;  /* 0x000000040d087824 */ /* 0x001fe200078e0282 */
[----:B------:R0:W-:Y:S01]  /*6690*/  STS.128 [R69+UR6+0x180], R20 ;  /* 0x0001801445007988 */ /* 0x0001e20008000c06 */
[----:B------:R-:W-:Y:S01]  /*66a0*/  F2FP.BF16.F32.PACK_AB R26, R51, R100 ;  /* 0x00000064331a723e */ /* 0x000fe200000010ff */
[----:B------:R-:W-:Y:S01]  /*66b0*/  FFMA.FTZ R7, R40, R7, -0.17900948226451873779 ;  /* 0xbe374e4328077423 */ /* 0x000fe20000010007 */
[----:B------:R-:W-:Y:S01]  /*66c0*/  FFMA.FTZ R6, R41, R6, 0.1716887056827545166 ;  /* 0x3e2fcf2a29067423 */ /* 0x000fe20000010006 */
[----:B------:R-:W-:Y:S01]  /*66d0*/  LEA R10, R13, R8, 0x2 ;  /* 0x000000080d0a7211 */ /* 0x000fe200078e10ff */
[----:B------:R-:W-:Y:S01]  /*66e0*/  FFMA.FTZ R5, R42, R73, -0.16845393180847167969 ;  /* 0xbe2c7f302a057423 */ /* 0x000fe20000010049 */
[----:B------:R3:W-:Y:S01]  /*66f0*/  STS.128 [R69+UR6+0x380], R24 ;  /* 0x0003801845007988 */ /* 0x0007e20008000c06 */
[----:B------:R-:W-:Y:S01]  /*6700*/  FFMA.FTZ R7, R40, R7, 0.20512372255325317383 ;  /* 0x3e520bf428077423 */ /* 0x000fe20000010007 */
[----:B------:R-:W-:Y:S01]  /*6710*/  FFMA.FTZ R6, R41, R6, -0.17900948226451873779 ;  /* 0xbe374e4329067423 */ /* 0x000fe20000010006 */
[----:B--2---:R-:W-:-:S02]  /*6720*/  IMAD R16, R13, 0x4, R10 ;  /* 0x000000040d107824 */ /* 0x004fc400078e020a */
[----:B------:R-:W-:Y:S01]  /*6730*/  FFMA.FTZ R5, R42, R5, 0.1716887056827545166 ;  /* 0x3e2fcf2a2a057423 */ /* 0x000fe20000010005 */
[----:B------:R-:W-:Y:S01]  /*6740*/  FFMA.FTZ R7, R40, R7, -0.24046532809734344482 ;  /* 0xbe763c8b28077423 */ /* 0x000fe20000010007 */
[----:B------:R-:W-:Y:S01]  /*6750*/  FFMA.FTZ R6, R41, R6, 0.20512372255325317383 ;  /* 0x3e520bf429067423 */ /* 0x000fe20000010006 */
[----:B------:R-:W-:Y:S02]  /*6760*/  IMAD R18, R13, 0x4, R16 ;  /* 0x000000040d127824 */ /* 0x000fe400078e0210 */
[----:B------:R-:W-:Y:S01]  /*6770*/  FFMA.FTZ R5, R42, R5, -0.17900948226451873779 ;  /* 0xbe374e432a057423 */ /* 0x000fe20000010005 */
[----:B------:R-:W-:Y:S01]  /*6780*/  FFMA.FTZ R7, R40, R7, 0.28857114911079406738 ;  /* 0x3e93bf9928077423 */ /* 0x000fe20000010007 */
[----:B------:R-:W-:Y:S01]  /*6790*/  FFMA.FTZ R6, R41, R6, -0.24046532809734344482 ;  /* 0xbe763c8b29067423 */ /* 0x000fe20000010006 */
[----:B------:R-:W-:Y:S02]  /*67a0*/  IMAD R140, R13, 0x4, R18 ;  /* 0x000000040d8c7824 */ /* 0x000fe400078e0212 */
[----:B------:R-:W-:Y:S01]  /*67b0*/  FFMA.FTZ R5, R42, R5, 0.20512372255325317383 ;  /* 0x3e520bf42a057423 */ /* 0x000fe20000010005 */
[----:B------:R-:W-:Y:S01]  /*67c0*/  FFMA.FTZ R7, R40, R7, -0.36067417263984680176 ;  /* 0xbeb8aa4928077423 */ /* 0x000fe20000010007 */
[----:B------:R-:W-:Y:S01]  /*67d0*/  FFMA.FTZ R6, R41, R6, 0.28857114911079406738 ;  /* 0x3e93bf9929067423 */ /* 0x000fe20000010006 */
[----:B0-----:R-:W-:-:S02]  /*67e0*/  IMAD R20, R13, 0x4, R140 ;  /* 0x000000040d147824 */ /* 0x001fc400078e028c */
[----:B------:R-:W-:Y:S01]  /*67f0*/  FFMA.FTZ R5, R42, R5, -0.24046532809734344482 ;  /* 0xbe763c8b2a057423 */ /* 0x000fe20000010005 */
[C---:B------:R-:W-:Y:S01]  /*6800*/  FFMA.FTZ R7, R40.reuse, R7, 0.48089820146560668945 ;  /* 0x3ef6384a28077423 */ /* 0x040fe20000010007 */
[----:B------:R-:W-:Y:S01]  /*6810*/  FFMA.FTZ R6, R41, R6, -0.36067417263984680176 ;  /* 0xbeb8aa4929067423 */ /* 0x000fe20000010006 */
[----:B------:R-:W-:Y:S01]  /*6820*/  FFMA.FTZ R4, R43, R4, 0.48089820146560668945 ;  /* 0x3ef6384a2b047423 */ /* 0x000fe20000010004 */
[----:B------:R-:W-:Y:S01]  /*6830*/  LEA R22, R13, R20, 0x2 ;  /* 0x000000140d167211 */ /* 0x000fe200078e10ff */
[----:B------:R-:W-:Y:S01]  /*6840*/  FFMA.FTZ R7, R40, R7, -0.72134751081466674805 ;  /* 0xbf38aa3b28077423 */ /* 0x000fe20000010007 */
[----:B------:R-:W-:Y:S01]  /*6850*/  FFMA.FTZ R6, R41, R6, 0.48089820146560668945 ;  /* 0x3ef6384a29067423 */ /* 0x000fe20000010006 */
[----:B------:R-:W-:Y:S01]  /*6860*/  FFMA.FTZ R5, R42, R5, 0.28857114911079406738 ;  /* 0x3e93bf992a057423 */ /* 0x000fe20000010005 */
[----:B------:R-:W-:Y:S01]  /*6870*/  FFMA.FTZ R4, R43, R4, -0.72134751081466674805 ;  /* 0xbf38aa3b2b047423 */ /* 0x000fe20000010004 */
[----:B---3--:R-:W-:Y:S02]  /*6880*/  IMAD R24, R13, 0x4, R22 ;  /* 0x000000040d187824 */ /* 0x008fe400078e0216 */
[----:B------:R-:W-:Y:S01]  /*6890*/  FMUL R7, R40, R7 ;  /* 0x0000000728077220 */ /* 0x000fe20000400000 */
[----:B------:R-:W-:Y:S01]  /*68a0*/  FFMA.FTZ R6, R41, R6, -0.72134751081466674805 ;  /* 0xbf38aa3b29067423 */ /* 0x000fe20000010006 */
[----:B------:R-:W-:Y:S01]  /*68b0*/  FFMA.FTZ R5, R42, R5, -0.36067417263984680176 ;  /* 0xbeb8aa492a057423 */ /* 0x000fe20000010005 */
[----:B------:R-:W-:-:S02]  /*68c0*/  IMAD R26, R13, 0x4, R24 ;  /* 0x000000040d1a7824 */ /* 0x000fc400078e0218 */
[----:B------:R-:W-:Y:S01]  /*68d0*/  FMUL R7, R40, R7 ;  /* 0x0000000728077220 */ /* 0x000fe20000400000 */
[----:B------:R-:W-:Y:S01]  /*68e0*/  FMUL R6, R41, R6 ;  /* 0x0000000629067220 */ /* 0x000fe20000400000 */
[----:B------:R-:W-:Y:S01]  /*68f0*/  FFMA.FTZ R5, R42, R5, 0.48089820146560668945 ;  /* 0x3ef6384a2a057423 */ /* 0x000fe20000010005 */
[----:B------:R-:W-:Y:S02]  /*6900*/  IMAD R150, R13, 0x4, R26 ;  /* 0x000000040d967824 */ /* 0x000fe400078e021a */
[----:B------:R-:W-:Y:S01]  /*6910*/  FFMA.FTZ R40, R40, 1.4426950216293334961, R7 ;  /* 0x3fb8aa3b28287823 */ /* 0x000fe20000010007 */
[----:B------:R-:W-:Y:S01]  /*6920*/  FMUL R6, R41, R6 ;  /* 0x0000000629067220 */ /* 0x000fe20000400000 */
[----:B------:R-:W-:Y:S01]  /*6930*/  FMUL R4, R43, R4 ;  /* 0x000000042b047220 */ /* 0x000fe20000400000 */
[----:B------:R-:W-:Y:S01]  /*6940*/  FFMA.FTZ R5, R42, R5, -0.72134751081466674805 ;  /* 0xbf38aa3b2a057423 */ /* 0x000fe20000010005 */
[----:B------:R-:W-:Y:S01]  /*6950*/  LEA R154, R13, R150, 0x2 ;  /* 0x000000960d9a7211 */ /* 0x000fe200078e10ff */
[----:B------:R-:W-:Y:S01]  /*6960*/  FFMA.FTZ R6, R41, 1.4426950216293334961, R6 ;  /* 0x3fb8aa3b29067823 */ /* 0x000fe20000010006 */
[----:B------:R-:W-:Y:S01]  /*6970*/  FADD R117, R37, R40 ;  /* 0x0000002825757221 */ /* 0x000fe20000000000 */
[----:B------:R-:W-:Y:S01]  /*6980*/  FMUL R4, R43, R4 ;  /* 0x000000042b047220 */ /* 0x000fe20000400000 */
[----:B------:R-:W0:Y:S01]  /*6990*/  LDC.64 R40, c[0x0][0x228] ;  /* 0x00008a00ff287b82 */ /* 0x000e220000000a00 */
[----:B------:R-:W-:-:S02]  /*69a0*/  IMAD R156, R13, 0x4, R154 ;  /* 0x000000040d9c7824 */ /* 0x000fc400078e029a */
[C---:B------:R-:W-:Y:S01]  /*69b0*/  FMUL R5, R42.reuse, R5 ;  /* 0x000000052a057220 */ /* 0x040fe20000400000 */
[----:B------:R-:W-:Y:S01]  /*69c0*/  FFMA.FTZ R4, R43, 1.4426950216293334961, R4 ;  /* 0x3fb8aa3b2b047823 */ /* 0x000fe20000010004 */
[----:B-1----:R-:W-:Y:S01]  /*69d0*/  LOP3.LUT R185, R185, 0x1f, R222, 0xf8, !PT ;  /* 0x0000001fb9b97812 */ /* 0x002fe200078ef8de */
[----:B------:R-:W-:Y:S02]  /*69e0*/  IMAD R158, R13, 0x4, R156 ;  /* 0x000000040d9e7824 */ /* 0x000fe400078e029c */
[----:B------:R-:W-:Y:S01]  /*69f0*/  FMUL R5, R42, R5 ;  /* 0x000000052a057220 */ /* 0x000fe20000400000 */
[----:B------:R-:W-:Y:S01]  /*6a00*/  FADD R113, R33, R4 ;  /* 0x0000000421717221 */ /* 0x000fe20000000000 */
[----:B------:R-:W-:Y:S02]  /*6a10*/  @P6 IMAD.MOV.U32 R4, RZ, RZ, 0x7f800000 ;  /* 0x7f800000ff046424 */ /* 0x000fe400078e00ff */
[----:B------:R-:W-:Y:S01]  /*6a20*/  FADD R120, R39, R6 ;  /* 0x0000000627787221 */ /* 0x000fe20000000000 */
[----:B------:R-:W-:-:S02]  /*6a30*/  IMAD R160, R13, 0x4, R158 ;  /* 0x000000040da07824 */ /* 0x000fc400078e029e */
[----:B------:R-:W-:Y:S01]  /*6a40*/  FFMA.FTZ R42, R42, 1.4426950216293334961, R5 ;  /* 0x3fb8aa3b2a2a7823 */ /* 0x000fe20000010005 */
[----:B------:R-:W-:Y:S02]  /*6a50*/  @P1 IMAD.MOV.U32 R5, RZ, RZ, 0x7f800000 ;  /* 0x7f800000ff051424 */ /* 0x000fe400078e00ff */
[----:B------:R-:W-:Y:S01]  /*6a60*/  @P4 IMAD.MOV.U32 R6, RZ, RZ, 0x7f800000 ;  /* 0x7f800000ff064424 */ /* 0x000fe200078e00ff */
[----:B------:R-:W-:Y:S01]  /*6a70*/  LEA R124, R13, R160, 0x2 ;  /* 0x000000a00d7c7211 */ /* 0x000fe200078e10ff */
[----:B------:R-:W-:Y:S01]  /*6a80*/  FADD R115, R35, R42 ;  /* 0x0000002a23737221 */ /* 0x000fe20000000000 */
[----:B------:R-:W-:Y:S01]  /*6a90*/  @P6 FFMA.FTZ R115, R29, R4, +INF ;  /* 0x7f8000001d736423 */ /* 0x000fe20000010004 */
[----:B------:R-:W-:Y:S02]  /*6aa0*/  IMAD R4, R185, UR5, RZ ;  /* 0x00000005b9047c24 */ /* 0x000fe4000f8e02ff */
[----:B------:R-:W-:Y:S01]  /*6ab0*/  @P1 FFMA.FTZ R113, R12, R5, +INF ;  /* 0x7f8000000c711423 */ /* 0x000fe20000010005 */
[----:B------:R-:W-:Y:S01]  /*6ac0*/  IMAD R162, R13, 0x4, R124 ;  /* 0x000000040da27824 */ /* 0x000fe200078e027c */
[----:B------:R-:W-:Y:S01]  /*6ad0*/  UIMAD.WIDE UR4, UR4, 0x2, URZ ;  /* 0x00000002040478a5 */ /* 0x000fe2000f8e023f */
[----:B------:R-:W-:-:S02]  /*6ae0*/  IMAD.SHL.U32 R5, R4, 0x2, RZ ;  /* 0x0000000204057824 */ /* 0x000fc400078e00ff */
[----:B------:R-:W-:Y:S01]  /*6af0*/  @P4 FFMA.FTZ R117, R31, R6, +INF ;  /* 0x7f8000001f754423 */ /* 0x000fe20000010006 */
[----:B------:R-:W-:Y:S01]  /*6b00*/  IMAD R166, R13, 0x4, R162 ;  /* 0x000000040da67824 */ /* 0x000fe200078e02a2 */
[----:B------:R-:W-:Y:S01]  /*6b10*/  FSETP.NEU.AND P1, PT, R31, RZ, PT ;  /* 0x000000ff1f00720b */ /* 0x000fe20003f2d000 */
[----:B------:R-:W-:Y:S01]  /*6b20*/  IMAD.HI R4, R4, 0x2, RZ ;  /* 0x0000000204047827 */ /* 0x000fe200078e02ff */
[----:B------:R-:W-:Y:S01]  /*6b30*/  BAR.SYNC.DEFER_BLOCKING 0x0 ;  /* 0x0000000000007b1d */ /* 0x000fe20000010000 */
[----:B0-----:R-:W-:Y:S02]  /*6b40*/  IADD3 R163, P4, P6, R5, UR8, R40 ;  /* 0x0000000805a37c10 */ /* 0x001fe4000fe9e028 */
[----:B------:R-:W-:Y:S01]  /*6b50*/  IMAD R168, R13, 0x4, R166 ;  /* 0x000000040da87824 */ /* 0x000fe200078e02a6 */
[----:B------:R-:W-:Y:S01]  /*6b60*/  FSEL R113, R113, -INF , P3 ;  /* 0xff80000071717808 */ /* 0x000fe20001800000 */
[----:B------:R-:W-:Y:S01]  /*6b70*/  @P5 IMAD.MOV.U32 R7, RZ, RZ, 0x7f800000 ;  /* 0x7f800000ff075424 */ /* 0x000fe200078e00ff */
[----:B------:R-:W-:Y:S01]  /*6b80*/  IADD3.X R179, R4, UR5, R41, P4, P6 ;  /* 0x0000000504b37c10 */ /* 0x000fe2000a7ec429 */
[----:B------:R-:W-:Y:S01]  /*6b90*/  ULDC UR4, c[0x0][0x27c] ;  /* 0x00009f0000047ab9 */ /* 0x000fe20000000800 */
[C---:B------:R-:W-:Y:S01]  /*6ba0*/  LEA R172, R13.reuse, R168, 0x2 ;  /* 0x000000a80dac7211 */ /* 0x040fe200078e10ff */
[----:B------:R-:W-:Y:S01]  /*6bb0*/  @P5 FFMA.FTZ R120, R46, R7, +INF ;  /* 0x7f8000002e785423 */ /* 0x000fe20000010007 */
[-C--:B------:R-:W-:Y:S01]  /*6bc0*/  LEA R12, P4, R28, R163.reuse, 0x1 ;  /* 0x000000a31c0c7211 */ /* 0x080fe200078808ff */
[----:B------:R-:W-:Y:S01]  /*6bd0*/  UIMAD UR4, UR7, UR4, URZ ;  /* 0x00000004070472a4 */ /* 0x000fe2000f8e023f */
[-C--:B------:R-:W-:Y:S01]  /*6be0*/  LEA R42, P6, R30, R163.reuse, 0x1 ;  /* 0x000000a31e2a7211 */ /* 0x080fe200078c08ff */
[C---:B------:R-:W-:Y:S01]  /*6bf0*/  IMAD R174, R13.reuse, 0x4, R172 ;  /* 0x000000040dae7824 */ /* 0x040fe200078e02ac */
[----:B------:R-:W-:Y:S01]  /*6c00*/  LEA R40, P5, R32, R163, 0x1 ;  /* 0x000000a320287211 */ /* 0x000fe200078a08ff */
[----:B------:R-:W-:Y:S01]  /*6c10*/  USHF.L.U32 UR7, UR4, 0x2, URZ ;  /* 0x0000000204077899 */ /* 0x000fe2000800063f */
[----:B------:R-:W-:Y:S01]  /*6c20*/  LEA.HI.X.SX32 R43, R30, R179, 0x1, P6 ;  /* 0x000000b31e2b7211 */ /* 0x000fe200030f0eff */
[----:B------:R-:W-:Y:S01]  /*6c30*/  UIMAD.WIDE UR4, UR4, 0x4, URZ ;  /* 0x00000004040478a5 */ /* 0x000fe2000f8e023f */
[----:B------:R-:W-:-:S02]  /*6c40*/  LEA R176, R13, R174, 0x2 ;  /* 0x000000ae0db07211 */ /* 0x000fc400078e10ff */
[----:B------:R-:W-:Y:S02]  /*6c50*/  LEA R48, P6, R36, R163, 0x1 ;  /* 0x000000a324307211 */ /* 0x000fe400078c08ff */
[----:B------:R-:W-:Y:S01]  /*6c60*/  LEA.HI.X.SX32 R41, R32, R179, 0x1, P5 ;  /* 0x000000b320297211 */ /* 0x000fe200028f0eff */
[C---:B------:R-:W-:Y:S01]  /*6c70*/  IMAD R178, R13.reuse, 0x4, R176 ;  /* 0x000000040db27824 */ /* 0x040fe200078e02b0 */
[----:B------:R-:W-:Y:S01]  /*6c80*/  LEA R50, P5, R38, R163, 0x1 ;  /* 0x000000a326327211 */ /* 0x000fe200078a08ff */
[----:B------:R-:W0:Y:S01]  /*6c90*/  LDS.128 R4, [R2+UR6] ;  /* 0x0000000602047984 */ /* 0x000e220008000c00 */
[----:B------:R-:W-:Y:S02]  /*6ca0*/  LEA.HI.X.SX32 R49, R36, R179, 0x1, P6 ;  /* 0x000000b324317211 */ /* 0x000fe400030f0eff */
[----:B------:R-:W-:Y:S02]  /*6cb0*/  LEA R180, R13, R178, 0x2 ;  /* 0x000000b20db47211 */ /* 0x000fe400078e10ff */
[----:B------:R-:W-:-:S02]  /*6cc0*/  LEA R54, P6, R58, R163, 0x1 ;  /* 0x000000a33a367211 */ /* 0x000fc400078c08ff */
[----:B------:R-:W-:Y:S01]  /*6cd0*/  LEA.HI.X.SX32 R51, R38, R179, 0x1, P5 ;  /* 0x000000b326337211 */ /* 0x000fe200028f0eff */
[C---:B------:R-:W-:Y:S01]  /*6ce0*/  IMAD R182, R13.reuse, 0x4, R180 ;  /* 0x000000040db67824 */ /* 0x040fe200078e02b4 */
[----:B------:R-:W-:Y:S01]  /*6cf0*/  LEA R100, P5, R60, R163, 0x1 ;  /* 0x000000a33c647211 */ /* 0x000fe200078a08ff */
[----:B------:R-:W-:Y:S01]  /*6d00*/  LDS.128 R36, [R153+UR6+0xc00] ;  /* 0x000c000699247984 */ /* 0x000fe20008000c00 */
[----:B------:R-:W-:Y:S02]  /*6d10*/  LEA.HI.X.SX32 R55, R58, R179, 0x1, P6 ;  /* 0x000000b33a377211 */ /* 0x000fe400030f0eff */
[C---:B------:R-:W-:Y:S02]  /*6d20*/  LEA R184, R13.reuse, R182, 0x2 ;  /* 0x000000b60db87211 */ /* 0x040fe400078e10ff */
[----:B------:R-:W-:Y:S02]  /*6d30*/  LEA R58, P6, R64, R163, 0x1 ;  /* 0x000000a3403a7211 */ /* 0x000fe400078c08ff */
[-C--:B------:R-:W-:Y:S01]  /*6d40*/  LEA.HI.X.SX32 R101, R60, R179.reuse, 0x1, P5 ;  /* 0x000000b33c657211 */ /* 0x080fe200028f0eff */
[----:B------:R-:W-:Y:S01]  /*6d50*/  IMAD R121, R13, 0x4, R184 ;  /* 0x000000040d797824 */ /* 0x000fe200078e02b8 */
[----:B------:R-:W-:-:S02]  /*6d60*/  LEA.HI.X.SX32 R13, R28, R179, 0x1, P4 ;  /* 0x000000b31c0d7211 */ /* 0x000fc400020f0eff */
[-C--:B------:R-:W-:Y:S01]  /*6d70*/  LEA R44, P4, R34, R163.reuse, 0x1 ;  /* 0x000000a3222c7211 */ /* 0x080fe200078808ff */
[----:B------:R-:W-:Y:S01]  /*6d80*/  LDS.128 R28, [R153+UR6+0x800] ;  /* 0x00080006991c7984 */ /* 0x000fe20008000c00 */
[----:B------:R-:W-:Y:S02]  /*6d90*/  LEA R60, P5, R66, R163, 0x1 ;  /* 0x000000a3423c7211 */ /* 0x000fe400078a08ff */
[----:B------:R-:W-:Y:S02]  /*6da0*/  LEA.HI.X.SX32 R45, R34, R179, 0x1, P4 ;  /* 0x000000b3222d7211 */ /* 0x000fe400020f0eff */
[----:B------:R-:W-:Y:S01]  /*6db0*/  LEA R52, P4, R56, R163, 0x1 ;  /* 0x000000a338347211 */ /* 0x000fe200078808ff */
[----:B------:R-:W-:Y:S01]  /*6dc0*/  LDS.128 R32, [R2+UR6+0xc00] ;  /* 0x000c000602207984 */ /* 0x000fe20008000c00 */
[-C--:B------:R-:W-:Y:S02]  /*6dd0*/  LEA.HI.X.SX32 R59, R64, R179.reuse, 0x1, P6 ;  /* 0x000000b3403b7211 */ /* 0x080fe400030f0eff */
[----:B------:R-:W-:-:S02]  /*6de0*/  LEA.HI.X.SX32 R53, R56, R179, 0x1, P4 ;  /* 0x000000b338357211 */ /* 0x000fc400020f0eff */
[-C--:B------:R-:W-:Y:S02]  /*6df0*/  LEA R56, P4, R62, R163.reuse, 0x1 ;  /* 0x000000a33e387211 */ /* 0x080fe400078808ff */
[----:B------:R-:W-:Y:S02]  /*6e00*/  LEA R64, P6, R72, R163, 0x1 ;  /* 0x000000a348407211 */ /* 0x000fe400078c08ff */
[----:B------:R-:W-:Y:S02]  /*6e10*/  LEA.HI.X.SX32 R57, R62, R179, 0x1, P4 ;  /* 0x000000b33e397211 */ /* 0x000fe400020f0eff */
[----:B------:R-:W-:Y:S01]  /*6e20*/  LEA R62, P4, R68, R163, 0x1 ;  /* 0x000000a3443e7211 */ /* 0x000fe200078808ff */
[----:B0-----:R-:W-:Y:S01]  /*6e30*/  STG.E.U16 desc[UR10][R12.64], R4 ;  /* 0x000000040c007986 */ /* 0x001fe2000c10150a */
[----:B------:R-:W-:Y:S02]  /*6e40*/  LEA.HI.X.SX32 R61, R66, R179, 0x1, P5 ;  /* 0x000000b3423d7211 */ /* 0x000fe400028f0eff */
[----:B------:R-:W-:-:S02]  /*6e50*/  LEA R66, P5, R76, R163, 0x1 ;  /* 0x000000a34c427211 */ /* 0x000fc400078a08ff */
[-C--:B------:R-:W-:Y:S02]  /*6e60*/  LEA.HI.X.SX32 R63, R68, R179.reuse, 0x1, P4 ;  /* 0x000000b3443f7211 */ /* 0x080fe400020f0eff */
[----:B------:R-:W-:Y:S02]  /*6e70*/  LEA.HI.X.SX32 R65, R72, R179, 0x1, P6 ;  /* 0x000000b348417211 */ /* 0x000fe400030f0eff */
[-C--:B------:R-:W-:Y:S02]  /*6e80*/  LEA R68, P4, R70, R163.reuse, 0x1 ;  /* 0x000000a346447211 */ /* 0x080fe400078808ff */
[----:B------:R-:W-:Y:S02]  /*6e90*/  LEA R72, P6, R74, R163, 0x1 ;  /* 0x000000a34a487211 */ /* 0x000fe400078c08ff */
        /* <DEDUP_REMOVED lines=51> */
[----:B------:R-:W-:Y:S01]  /*71d0*/  LEA.HI.X.SX32 R131, R16, R179, 0x1, P6 ;  /* 0x000000b310837211 */ /* 0x000fe200030f0eff */
[----:B------:R-:W0:Y:S01]  /*71e0*/  LDS.128 R8, [R153+UR6] ;  /* 0x0000000699087984 */ /* 0x000e220008000c00 */
[-C--:B------:R-:W-:Y:S02]  /*71f0*/  LEA R134, P4, R140, R163.reuse, 0x1 ;  /* 0x000000a38c867211 */ /* 0x080fe400078808ff */
[----:B------:R-:W-:Y:S02]  /*7200*/  LEA R136, P6, R20, R163, 0x1 ;  /* 0x000000a314887211 */ /* 0x000fe400078c08ff */
[----:B------:R-:W-:Y:S02]  /*7210*/  LEA.HI.X.SX32 R133, R18, R179, 0x1, P5 ;  /* 0x000000b312857211 */ /* 0x000fe400028f0eff */
[----:B------:R-:W-:Y:S01]  /*7220*/  LEA R138, P5, R22, R163, 0x1 ;  /* 0x000000a3168a7211 */ /* 0x000fe200078a08ff */
[----:B------:R-:W1:Y:S01]  /*7230*/  LDS.128 R16, [R2+UR6+0x400] ;  /* 0x0004000602107984 */ /* 0x000e620008000c00 */
[----:B------:R-:W-:-:S02]  /*7240*/  LEA.HI.X.SX32 R135, R140, R179, 0x1, P4 ;  /* 0x000000b38c877211 */ /* 0x000fc400020f0eff */
[----:B------:R-:W-:Y:S02]  /*7250*/  LEA.HI.X.SX32 R137, R20, R179, 0x1, P6 ;  /* 0x000000b314897211 */ /* 0x000fe400030f0eff */
[-C--:B------:R-:W-:Y:S02]  /*7260*/  LEA R140, P4, R24, R163.reuse, 0x1 ;  /* 0x000000a3188c7211 */ /* 0x080fe400078808ff */
[----:B------:R-:W-:Y:S02]  /*7270*/  LEA R142, P6, R26, R163, 0x1 ;  /* 0x000000a31a8e7211 */ /* 0x000fe400078c08ff */
[-C--:B------:R-:W-:Y:S02]  /*7280*/  LEA.HI.X.SX32 R139, R22, R179.reuse, 0x1, P5 ;  /* 0x000000b3168b7211 */ /* 0x080fe400028f0eff */
[-C--:B------:R-:W-:Y:S01]  /*7290*/  LEA.HI.X.SX32 R141, R24, R179.reuse, 0x1, P4 ;  /* 0x000000b3188d7211 */ /* 0x080fe200020f0eff */
[----:B------:R-:W2:Y:S01]  /*72a0*/  LDS.128 R20, [R153+UR6+0x400] ;  /* 0x0004000699147984 */ /* 0x000ea20008000c00 */
[----:B------:R-:W-:-:S02]  /*72b0*/  LEA.HI.X.SX32 R143, R26, R179, 0x1, P6 ;  /* 0x000000b31a8f7211 */ /* 0x000fc400030f0eff */
[-C--:B------:R-:W-:Y:S01]  /*72c0*/  LEA R146, P4, R154, R163.reuse, 0x1 ;  /* 0x000000a39a927211 */ /* 0x080fe200078808ff */
[----:B------:R3:W4:Y:S01]  /*72d0*/  LDS.128 R24, [R2+UR6+0x800] ;  /* 0x0008000602187984 */ /* 0x0007220008000c00 */
[----:B------:R-:W-:Y:S02]  /*72e0*/  LEA R148, P6, R156, R163, 0x1 ;  /* 0x000000a39c947211 */ /* 0x000fe400078c08ff */
[-C--:B------:R-:W-:Y:S02]  /*72f0*/  LEA.HI.X.SX32 R147, R154, R179.reuse, 0x1, P4 ;  /* 0x000000b39a937211 */ /* 0x080fe400020f0eff */
[----:B------:R-:W-:Y:S02]  /*7300*/  LEA.HI.X.SX32 R149, R156, R179, 0x1, P6 ;  /* 0x000000b39c957211 */ /* 0x000fe400030f0eff */
[-C--:B------:R-:W-:Y:S02]  /*7310*/  LEA R154, P4, R160, R163.reuse, 0x1 ;  /* 0x000000a3a09a7211 */ /* 0x080fe400078808ff */
[----:B------:R-:W-:-:S02]  /*7320*/  LEA R156, P6, R124, R163, 0x1 ;  /* 0x000000a37c9c7211 */ /* 0x000fc400078c08ff */
[-C--:B------:R-:W-:Y:S02]  /*7330*/  LEA.HI.X.SX32 R155, R160, R179.reuse, 0x1, P4 ;  /* 0x000000b3a09b7211 */ /* 0x080fe400020f0eff */
[----:B------:R-:W-:Y:S02]  /*7340*/  LEA.HI.X.SX32 R157, R124, R179, 0x1, P6 ;  /* 0x000000b37c9d7211 */ /* 0x000fe400030f0eff */
[----:B---3--:R-:W-:Y:S01]  /*7350*/  PRMT R2, R4, 0x7632, R2 ;  /* 0x0000763204027816 */ /* 0x008fe20000000002 */
[----:B0-----:R0:W-:Y:S01]  /*7360*/  STG.E.U16 desc[UR10][R42.64], R8 ;  /* 0x000000082a007986 */ /* 0x0011e2000c10150a */
[-C--:B------:R-:W-:Y:S02]  /*7370*/  LEA R160, P4, R166, R163.reuse, 0x1 ;  /* 0x000000a3a6a07211 */ /* 0x080fe400078808ff */
[----:B------:R-:W-:Y:S02]  /*7380*/  LEA R124, P6, R168, R163, 0x1 ;  /* 0x000000a3a87c7211 */ /* 0x000fe400078c08ff */
[----:B------:R-:W-:-:S02]  /*7390*/  PRMT R13, R8, 0x7632, R13 ;  /* 0x00007632080d7816 */ /* 0x000fc4000000000d */
[-C--:B------:R-:W-:Y:S01]  /*73a0*/  LEA.HI.X.SX32 R161, R166, R179.reuse, 0x1, P4 ;  /* 0x000000b3a6a17211 */ /* 0x080fe200020f0eff */
[----:B-1----:R1:W-:Y:S01]  /*73b0*/  STG.E.U16 desc[UR10][R40.64], R16 ;  /* 0x0000001028007986 */ /* 0x0023e2000c10150a */
[----:B------:R-:W-:Y:S02]  /*73c0*/  PRMT R4, R16, 0x7632, R4 ;  /* 0x0000763210047816 */ /* 0x000fe40000000004 */
[----:B------:R-:W-:Y:S02]  /*73d0*/  LEA.HI.X.SX32 R125, R168, R179, 0x1, P6 ;  /* 0x000000b3a87d7211 */ /* 0x000fe400030f0eff */
[-C--:B------:R-:W-:Y:S02]  /*73e0*/  LEA R166, P4, R174, R163.reuse, 0x1 ;  /* 0x000000a3aea67211 */ /* 0x080fe400078808ff */
[----:B------:R-:W-:Y:S02]  /*73f0*/  LEA R170, P6, R176, R163, 0x1 ;  /* 0x000000a3b0aa7211 */ /* 0x000fe400078c08ff */
[----:B------:R-:W-:-:S02]  /*7400*/  LEA.HI.X.SX32 R167, R174, R179, 0x1, P4 ;  /* 0x000000b3aea77211 */ /* 0x000fc400020f0eff */
[----:B------:R-:W-:Y:S01]  /*7410*/  LEA.HI.X.SX32 R171, R176, R179, 0x1, P6 ;  /* 0x000000b3b0ab7211 */ /* 0x000fe200030f0eff */
[----:B--2---:R2:W-:Y:S01]  /*7420*/  STG.E.U16 desc[UR10][R44.64], R20 ;  /* 0x000000142c007986 */ /* 0x0045e2000c10150a */
[----:B0-----:R-:W-:Y:S02]  /*7430*/  PRMT R8, R20, 0x7632, R8 ;  /* 0x0000763214087816 */ /* 0x001fe40000000008 */
[C---:B------:R-:W-:Y:S01]  /*7440*/  LEA R174, P6, R182.reuse, R163, 0x1 ;  /* 0x000000a3b6ae7211 */ /* 0x040fe200078c08ff */
[----:B----4-:R0:W-:Y:S01]  /*7450*/  STG.E.U16 desc[UR10][R48.64], R24 ;  /* 0x0000001830007986 */ /* 0x0101e2000c10150a */
[----:B-1----:R-:W-:Y:S02]  /*7460*/  PRMT R40, R5, 0x7632, R40 ;  /* 0x0000763205287816 */ /* 0x002fe40000000028 */
[----:B------:R-:W-:Y:S01]  /*7470*/  LEA.HI.X.SX32 R175, R182, R179, 0x1, P6 ;  /* 0x000000b3b6af7211 */ /* 0x000fe200030f0eff */
[----:B------:R1:W-:Y:S01]  /*7480*/  STG.E.U16 desc[UR10][R50.64], R28 ;  /* 0x0000001c32007986 */ /* 0x0003e2000c10150a */
[----:B------:R-:W-:-:S02]  /*7490*/  FSETP.NEU.AND P6, PT, R46, RZ, PT ;  /* 0x000000ff2e00720b */ /* 0x000fc40003fcd000 */
[----:B------:R-:W-:Y:S01]  /*74a0*/  PRMT R46, R9, 0x7632, R46 ;  /* 0x00007632092e7816 */ /* 0x000fe2000000002e */
[----:B------:R3:W-:Y:S01]  /*74b0*/  STG.E.U16 desc[UR10][R52.64], R32 ;  /* 0x0000002034007986 */ /* 0x0007e2000c10150a */
[----:B--2---:R-:W-:Y:S02]  /*74c0*/  PRMT R45, R17, 0x7632, R45 ;  /* 0x00007632112d7816 */ /* 0x004fe4000000002d */
[----:B------:R-:W-:Y:S01]  /*74d0*/  PRMT R42, R21, 0x7632, R42 ;  /* 0x00007632152a7816 */ /* 0x000fe2000000002a */
[----:B------:R2:W-:Y:S01]  /*74e0*/  STG.E.U16 desc[UR10][R54.64], R36 ;  /* 0x0000002436007986 */ /* 0x0005e2000c10150a */
[----:B0-----:R-:W-:Y:S02]  /*74f0*/  PRMT R24, R24, 0x7632, R24 ;  /* 0x0000763218187816 */ /* 0x001fe40000000018 */
[----:B------:R-:W-:Y:S01]  /*7500*/  PRMT R48, R29, 0x7632, R48 ;  /* 0x000076321d307816 */ /* 0x000fe20000000030 */
[----:B------:R0:W-:Y:S01]  /*7510*/  STG.E.U16 desc[UR10][R100.64], R2 ;  /* 0x0000000264007986 */ /* 0x0001e2000c10150a */
[----:B------:R-:W-:-:S02]  /*7520*/  PRMT R49, R33, 0x7632, R49 ;  /* 0x0000763221317816 */ /* 0x000fc40000000031 */
[----:B-1----:R-:W-:Y:S01]  /*7530*/  PRMT R51, R37, 0x7632, R51 ;  /* 0x0000763225337816 */ /* 0x002fe20000000033 */
[----:B------:R-:W-:Y:S01]  /*7540*/  STG.E.U16 desc[UR10][R56.64], R13 ;  /* 0x0000000d38007986 */ /* 0x000fe2000c10150a */
[----:B---3--:R-:W-:Y:S02]  /*7550*/  PRMT R32, R28, 0x7632, R32 ;  /* 0x000076321c207816 */ /* 0x008fe40000000020 */
[----:B------:R-:W-:Y:S01]  /*7560*/  LEA R144, P5, R150, R163, 0x1 ;  /* 0x000000a396907211 */ /* 0x000fe200078a08ff */
[----:B------:R-:W-:Y:S01]  /*7570*/  STG.E.U16 desc[UR10][R58.64], R4 ;  /* 0x000000043a007986 */ /* 0x000fe2000c10150a */
[----:B------:R-:W-:Y:S02]  /*7580*/  PRMT R12, R32, 0x7632, R12 ;  /* 0x00007632200c7816 */ /* 0x000fe4000000000c */
[----:B--2---:R-:W-:Y:S01]  /*7590*/  PRMT R36, R36, 0x7632, R36 ;  /* 0x0000763224247816 */ /* 0x004fe20000000024 */
[----:B------:R1:W-:Y:S01]  /*75a0*/  STG.E.U16 desc[UR10][R60.64], R8 ;  /* 0x000000083c007986 */ /* 0x0003e2000c10150a */
[----:B------:R-:W-:-:S02]  /*75b0*/  LEA.HI.X.SX32 R145, R150, R179, 0x1, P5 ;  /* 0x000000b396917211 */ /* 0x000fc400028f0eff */
[C---:B------:R-:W-:Y:S01]  /*75c0*/  LEA R150, P5, R158.reuse, R163, 0x1 ;  /* 0x000000a39e967211 */ /* 0x040fe200078a08ff */
[----:B------:R-:W-:Y:S01]  /*75d0*/  STG.E.U16 desc[UR10][R62.64], R24 ;  /* 0x000000183e007986 */ /* 0x000fe2000c10150a */
[----:B------:R-:W-:Y:S02]  /*75e0*/  FSEL R115, R115, -INF , P2 ;  /* 0xff80000073737808 */ /* 0x000fe40001000000 */
[----:B------:R-:W-:Y:S01]  /*75f0*/  LEA.HI.X.SX32 R151, R158, R179, 0x1, P5 ;  /* 0x000000b39e977211 */ /* 0x000fe200028f0eff */
[----:B------:R2:W-:Y:S01]  /*7600*/  STG.E.U16 desc[UR10][R64.64], R32 ;  /* 0x0000002040007986 */ /* 0x0005e2000c10150a */
[C---:B------:R-:W-:Y:S02]  /*7610*/  LEA R158, P5, R162.reuse, R163, 0x1 ;  /* 0x000000a3a29e7211 */ /* 0x040fe400078a08ff */
[----:B0-----:R-:W-:Y:S01]  /*7620*/  FSEL R2, R117, -INF , P1 ;  /* 0xff80000075027808 */ /* 0x001fe20000800000 */
[----:B------:R0:W-:Y:S01]  /*7630*/  STG.E.U16 desc[UR10][R66.64], R12 ;  /* 0x0000000c42007986 */ /* 0x0001e2000c10150a */
[----:B------:R-:W-:Y:S01]  /*7640*/  LEA.HI.X.SX32 R159, R162, R179, 0x1, P5 ;  /* 0x000000b3a29f7211 */ /* 0x000fe200028f0eff */
[----:B-1----:R-:W-:Y:S01]  /*7650*/  FFMA R8, R113, 0.69314718246459960938, R0 ;  /* 0x3f31721871087823 */ /* 0x002fe20000000000 */
[----:B------:R-:W-:Y:S01]  /*7660*/  LEA R164, P5, R172, R163, 0x1 ;  /* 0x000000a3aca47211 */ /* 0x000fe200078a08ff */
[----:B------:R1:W-:Y:S01]  /*7670*/  STG.E.U16 desc[UR10][R68.64], R36 ;  /* 0x0000002444007986 */ /* 0x0003e2000c10150a */
[----:B------:R-:W-:-:S02]  /*7680*/  IMAD.HI R0, R185, 0x4, RZ ;  /* 0x00000004b9007827 */ /* 0x000fc400078e02ff */
[----:B------:R-:W-:Y:S01]  /*7690*/  LEA.HI.X.SX32 R165, R172, R179, 0x1, P5 ;  /* 0x000000b3aca57211 */ /* 0x000fe200028f0eff */
[----:B------:R3:W-:Y:S01]  /*76a0*/  STG.E.U16 desc[UR10][R72.64], R5 ;  /* 0x0000000548007986 */ /* 0x0007e2000c10150a */
[----:B--2---:R-:W-:Y:S02]  /*76b0*/  PRMT R65, R6, 0x7632, R65 ;  /* 0x0000763206417816 */ /* 0x004fe40000000041 */
[----:B------:R-:W-:Y:S01]  /*76c0*/  LEA R168, P5, R178, R163, 0x1 ;  /* 0x000000a3b2a87211 */ /* 0x000fe200078a08ff */
[----:B------:R2:W-:Y:S01]  /*76d0*/  STG.E.U16 desc[UR10][R76.64], R9 ;  /* 0x000000094c007986 */ /* 0x0005e2000c10150a */
[----:B0-----:R-:W-:Y:S02]  /*76e0*/  PRMT R66, R10, 0x7632, R66 ;  /* 0x000076320a427816 */ /* 0x001fe40000000042 */
[----:B------:R-:W-:Y:S01]  /*76f0*/  PRMT R67, R18, 0x7632, R67 ;  /* 0x0000763212437816 */ /* 0x000fe20000000043 */
[----:B------:R0:W-:Y:S01]  /*7700*/  STG.E.U16 desc[UR10][R70.64], R17 ;  /* 0x0000001146007986 */ /* 0x0001e2000c10150a */
[----:B-1----:R-:W-:-:S02]  /*7710*/  PRMT R68, R22, 0x7632, R68 ;  /* 0x0000763216447816 */ /* 0x002fc40000000044 */
[----:B------:R-:W-:Y:S01]  /*7720*/  PRMT R69, R26, 0x7632, R69 ;  /* 0x000076321a457816 */ /* 0x000fe20000000045 */
[----:B------:R-:W-:Y:S01]  /*7730*/  STG.E.U16 desc[UR10][R74.64], R21 ;  /* 0x000000154a007986 */ /* 0x000fe2000c10150a */
[----:B---3--:R-:W-:Y:S02]  /*7740*/  PRMT R72, R38, 0x7632, R72 ;  /* 0x0000763226487816 */ /* 0x008fe40000000048 */
[----:B------:R-:W-:Y:S01]  /*7750*/  LEA R172, P4, R180, R163, 0x1 ;  /* 0x000000a3b4ac7211 */ /* 0x000fe200078808ff */
[----:B------:R1:W-:Y:S01]  /*7760*/  STG.E.U16 desc[UR10][R78.64], R25 ;  /* 0x000000194e007986 */ /* 0x0003e2000c10150a */
[----:B------:R-:W-:Y:S01]  /*7770*/  LEA.HI.X.SX32 R169, R178, R179, 0x1, P5 ;  /* 0x000000b3b2a97211 */ /* 0x000fe200028f0eff */
[----:B--2---:R-:W-:Y:S01]  /*7780*/  FFMA R9, R115, 0.69314718246459960938, R14 ;  /* 0x3f31721873097823 */ /* 0x004fe2000000000e */
[----:B------:R-:W-:Y:S01]  /*7790*/  LEA R176, P5, R184, R163, 0x1 ;  /* 0x000000a3b8b07211 */ /* 0x000fe200078a08ff */
[----:B------:R2:W-:Y:S01]  /*77a0*/  STG.E.U16 desc[UR10][R88.64], R29 ;  /* 0x0000001d58007986 */ /* 0x0005e2000c10150a */
[----:B0-----:R-:W-:-:S02]  /*77b0*/  PRMT R70, R30, 0x7632, R70 ;  /* 0x000076321e467816 */ /* 0x001fc40000000046 */
[----:B------:R-:W-:Y:S01]  /*77c0*/  PRMT R71, R34, 0x7632, R71 ;  /* 0x0000763222477816 */ /* 0x000fe20000000047 */
[----:B------:R0:W-:Y:S01]  /*77d0*/  STG.E.U16 desc[UR10][R86.64], R33 ;  /* 0x0000002156007986 */ /* 0x0001e2000c10150a */
[----:B------:R-:W-:Y:S02]  /*77e0*/  LEA.HI.X.SX32 R173, R180, R179, 0x1, P4 ;  /* 0x000000b3b4ad7211 */ /* 0x000fe400020f0eff */
[----:B------:R-:W-:Y:S01]  /*77f0*/  LEA R162, P4, R121, R163, 0x1 ;  /* 0x000000a379a27211 */ /* 0x000fe200078808ff */
[----:B------:R3:W-:Y:S01]  /*7800*/  STG.E.U16 desc[UR10][R82.64], R37 ;  /* 0x0000002552007986 */ /* 0x0007e2000c10150a */
[----:B-1----:R-:W-:Y:S02]  /*7810*/  PRMT R25, R25, 0x7632, R25 ;  /* 0x0000763219197816 */ /* 0x002fe40000000019 */
[----:B------:R-:W-:Y:S01]  /*7820*/  LEA.HI.X.SX32 R177, R184, R179, 0x1, P5 ;  /* 0x000000b3b8b17211 */ /* 0x000fe200028f0eff */
[----:B------:R1:W-:Y:S01]  /*7830*/  STG.E.U16 desc[UR10][R80.64], R40 ;  /* 0x0000002850007986 */ /* 0x0003e2000c10150a */
[----:B--2---:R-:W-:-:S02]  /*7840*/  PRMT R88, R35, 0x7632, R88 ;  /* 0x0000763223587816 */ /* 0x004fc40000000058 */
[----:B------:R-:W-:Y:S01]  /*7850*/  LEA.HI.X.SX32 R163, R121, R179, 0x1, P4 ;  /* 0x000000b379a37211 */ /* 0x000fe200020f0eff */
[----:B------:R-:W-:Y:S01]  /*7860*/  STG.E.U16 desc[UR10][R92.64], R46 ;  /* 0x0000002e5c007986 */ /* 0x000fe2000c10150a */
[----:B0-----:R-:W-:Y:S02]  /*7870*/  PRMT R86, R27, 0x7632, R86 ;  /* 0x000076321b567816 */ /* 0x001fe40000000056 */
[----:B------:R-:W-:Y:S01]  /*7880*/  PRMT R87, R31, 0x7632, R87 ;  /* 0x000076321f577816 */ /* 0x000fe20000000057 */
[----:B------:R-:W-:Y:S01]  /*7890*/  STG.E.U16 desc[UR10][R90.64], R45 ;  /* 0x0000002d5a007986 */ /* 0x000fe2000c10150a */
[----:B---3--:R-:W-:Y:S02]  /*78a0*/  PRMT R82, R7, 0x7632, R82 ;  /* 0x0000763207527816 */ /* 0x008fe40000000052 */
[----:B------:R-:W-:Y:S01]  /*78b0*/  PRMT R83, R11, 0x7632, R83 ;  /* 0x000076320b537816 */ /* 0x000fe20000000053 */
[----:B------:R0:W-:Y:S01]  /*78c0*/  STG.E.U16 desc[UR10][R84.64], R42 ;  /* 0x0000002a54007986 */ /* 0x0001e2000c10150a */
[----:B-1----:R-:W-:-:S02]  /*78d0*/  PRMT R81, R39, 0x7632, R81 ;  /* 0x0000763227517816 */ /* 0x002fc40000000051 */
[----:B------:R-:W-:Y:S01]  /*78e0*/  FSEL R5, R120, -INF , P6 ;  /* 0xff80000078057808 */ /* 0x000fe20003000000 */
[----:B------:R-:W-:Y:S04]  /*78f0*/  STG.E.U16 desc[UR10][R94.64], R25 ;  /* 0x000000195e007986 */ /* 0x000fe8000c10150a */
[----:B------:R-:W-:Y:S04]  /*7900*/  STG.E.U16 desc[UR10][R96.64], R48 ;  /* 0x0000003060007986 */ /* 0x000fe8000c10150a */
[----:B------:R-:W-:Y:S01]  /*7910*/  STG.E.U16 desc[UR10][R98.64], R49 ;  /* 0x0000003162007986 */ /* 0x000fe2000c10150a */
[----:B0-----:R-:W-:-:S02]  /*7920*/  PRMT R85, R19, 0x7632, R85 ;  /* 0x0000763213557816 */ /* 0x001fc40000000055 */
[----:B------:R-:W-:Y:S01]  /*7930*/  PRMT R84, R23, 0x7632, R84 ;  /* 0x0000763217547816 */ /* 0x000fe20000000054 */
[----:B------:R-:W-:Y:S04]  /*7940*/  STG.E.U16 desc[UR10][R102.64], R51 ;  /* 0x0000003366007986 */ /* 0x000fe8000c10150a */
[----:B------:R-:W-:Y:S04]  /*7950*/  STG.E.U16 desc[UR10][R104.64], R6 ;  /* 0x0000000668007986 */ /* 0x000fe8000c10150a */
[----:B------:R0:W-:Y:S04]  /*7960*/  STG.E.U16 desc[UR10][R106.64], R10 ;  /* 0x0000000a6a007986 */ /* 0x0001e8000c10150a */
[----:B------:R-:W-:Y:S04]  /*7970*/  STG.E.U16 desc[UR10][R108.64], R18 ;  /* 0x000000126c007986 */ /* 0x000fe8000c10150a */
[----:B------:R-:W-:Y:S04]  /*7980*/  STG.E.U16 desc[UR10][R110.64], R22 ;  /* 0x000000166e007986 */ /* 0x000fe8000c10150a */
[----:B------:R-:W-:Y:S01]  /*7990*/  STG.E.U16 desc[UR10][R118.64], R26 ;  /* 0x0000001a76007986 */ /* 0x000fe2000c10150a */
[----:B0-----:R-:W-:-:S03]  /*79a0*/  FFMA R10, R2, 0.69314718246459960938, R15 ;  /* 0x3f317218020a7823 */ /* 0x001fc6000000000f */
[----:B------:R-:W-:Y:S04]  /*79b0*/  STG.E.U16 desc[UR10][R126.64], R30 ;  /* 0x0000001e7e007986 */ /* 0x000fe8000c10150a */
        /* <DEDUP_REMOVED lines=10> */
[----:B------:R0:W-:Y:S04]  /*7a60*/  STG.E.U16 desc[UR10][R146.64], R7 ;  /* 0x0000000792007986 */ /* 0x0001e8000c10150a */
[----:B------:R1:W-:Y:S04]  /*7a70*/  STG.E.U16 desc[UR10][R148.64], R11 ;  /* 0x0000000b94007986 */ /* 0x0003e8000c10150a */
[----:B------:R2:W-:Y:S04]  /*7a80*/  STG.E.U16 desc[UR10][R150.64], R19 ;  /* 0x0000001396007986 */ /* 0x0005e8000c10150a */
[----:B------:R2:W-:Y:S01]  /*7a90*/  STG.E.U16 desc[UR10][R154.64], R23 ;  /* 0x000000179a007986 */ /* 0x0005e2000c10150a */
[----:B0-----:R-:W0:Y:S03]  /*7aa0*/  LDC.64 R6, c[0x0][0x230] ;  /* 0x00008c00ff067b82 */ /* 0x001e260000000a00 */
[----:B------:R2:W-:Y:S01]  /*7ab0*/  STG.E.U16 desc[UR10][R156.64], R27 ;  /* 0x0000001b9c007986 */ /* 0x0005e2000c10150a */
[----:B-1----:R-:W-:Y:S01]  /*7ac0*/  FFMA R11, R5, 0.69314718246459960938, R152 ;  /* 0x3f317218050b7823 */ /* 0x002fe20000000098 */
[----:B------:R-:W-:-:S02]  /*7ad0*/  IMAD.SHL.U32 R5, R185, 0x4, RZ ;  /* 0x00000004b9057824 */ /* 0x000fc400078e00ff */
[----:B------:R2:W-:Y:S04]  /*7ae0*/  STG.E.U16 desc[UR10][R158.64], R31 ;  /* 0x0000001f9e007986 */ /* 0x0005e8000c10150a */
[----:B------:R2:W-:Y:S04]  /*7af0*/  STG.E.U16 desc[UR10][R160.64], R35 ;  /* 0x00000023a0007986 */ /* 0x0005e8000c10150a */
[----:B------:R2:W-:Y:S04]  /*7b00*/  STG.E.U16 desc[UR10][R124.64], R39 ;  /* 0x000000277c007986 */ /* 0x0005e8000c10150a */
[----:B------:R2:W-:Y:S04]  /*7b10*/  STG.E.U16 desc[UR10][R164.64], R82 ;  /* 0x00000052a4007986 */ /* 0x0005e8000c10150a */
[----:B------:R2:W-:Y:S01]  /*7b20*/  STG.E.U16 desc[UR10][R166.64], R83 ;  /* 0x00000053a6007986 */ /* 0x0005e2000c10150a */
[----:B0-----:R-:W-:-:S03]  /*7b30*/  IADD3 R4, P1, P2, R5, UR7, R6 ;  /* 0x0000000705047c10 */ /* 0x001fc6000fa3e006 */
[----:B------:R2:W-:Y:S01]  /*7b40*/  STG.E.U16 desc[UR10][R170.64], R85 ;  /* 0x00000055aa007986 */ /* 0x0005e2000c10150a */
[----:B------:R-:W-:-:S03]  /*7b50*/  IADD3.X R5, R0, UR5, R7, P1, P2 ;  /* 0x0000000500057c10 */ /* 0x000fc60008fe4407 */
[----:B------:R2:W-:Y:S04]  /*7b60*/  STG.E.U16 desc[UR10][R168.64], R84 ;  /* 0x00000054a8007986 */ /* 0x0005e8000c10150a */
[----:B------:R2:W-:Y:S04]  /*7b70*/  STG.E.U16 desc[UR10][R172.64], R86 ;  /* 0x00000056ac007986 */ /* 0x0005e8000c10150a */
[----:B------:R2:W-:Y:S04]  /*7b80*/  STG.E.U16 desc[UR10][R174.64], R87 ;  /* 0x00000057ae007986 */ /* 0x0005e8000c10150a */
[----:B------:R2:W-:Y:S04]  /*7b90*/  STG.E.U16 desc[UR10][R176.64], R88 ;  /* 0x00000058b0007986 */ /* 0x0005e8000c10150a */
[----:B------:R2:W-:Y:S01]  /*7ba0*/  STG.E.U16 desc[UR10][R162.64], R81 ;  /* 0x00000051a2007986 */ /* 0x0005e2000c10150a */
[----:B------:R-:W-:Y:S06]  /*7bb0*/  BAR.SYNC.DEFER_BLOCKING 0x0 ;  /* 0x0000000000007b1d */ /* 0x000fec0000010000 */
[----:B------:R2:W-:Y:S02]  /*7bc0*/  STS.128 [R47+UR6], R8 ;  /* 0x000000082f007988 */ /* 0x0005e40008000c06 */
[----:B------:R-:W-:Y:S06]  /*7bd0*/  BAR.SYNC.DEFER_BLOCKING 0x0 ;  /* 0x0000000000007b1d */ /* 0x000fec0000010000 */
[----:B------:R-:W-:Y:S05]  /*7be0*/  @P0 EXIT ;  /* 0x000000000000094d */ /* 0x000fea0003800000 */
[----:B------:R-:W0:Y:S04]  /*7bf0*/  LDS R3, [R3] ;  /* 0x0000000003037984 */ /* 0x000e280000000800 */
[----:B0-----:R-:W-:Y:S01]  /*7c00*/  STG.E desc[UR10][R4.64], R3 ;  /* 0x0000000304007986 */ /* 0x001fe2000c10190a */
[----:B------:R-:W-:Y:S05]  /*7c10*/  EXIT ;  /* 0x000000000000794d */ /* 0x000fea0003800000 */
.L_x_2:
[----:B------:R-:W-:-:S00]  /*7c20*/  BRA `(.L_x_2) ;  /* 0xfffffffc00fc7947 */ /* 0x000fc0000383ffff */
[----:B------:R-:W-:-:S00]  /*7c30*/  NOP ;  /* 0x0000000000007918 */ /* 0x000fc00000000000 */
        /* <DEDUP_REMOVED lines=12> */
.L_x_3:


//--------------------- .nv.global.init           --------------------------
	.section	.nv.global.init,"aw",@progbits
.nv.global.init:
	.type		_$_str,@object
	.size		_$_str,(.L_0 - _$_str)
_$_str:
        /*0000*/ 	.byte	0x5f, 0x5f, 0x43, 0x55, 0x44, 0x41, 0x5f, 0x46, 0x54, 0x5a, 0x00
.L_0:


//--------------------- .nv.shared.attn_fwd       --------------------------
	.section	.nv.shared.attn_fwd,"aw",@nobits
	.sectionflags	@""
	.align	16
	.zero		1024


//--------------------- .nv.shared.reserved.0     --------------------------
	.section	.nv.shared.reserved.0,"aw",@nobits
	.weak		__nv_reservedSMEM_offset_0_alias
	.size		__nv_reservedSMEM_offset_0_alias, 0, 0
	.other		__nv_reservedSMEM_offset_0_alias,@"STO_CUDA_RESERVED_SHARED STV_DEFAULT"
__nv_reservedSMEM_offset_0_alias:
	.zero		0


//--------------------- .nv.constant0.attn_fwd    --------------------------
	.section	.nv.constant0.attn_fwd,"a",@progbits
	.sectionflags	@""
	.align	4
.nv.constant0.attn_fwd:
	.zero		664


//--------------------- SYMBOLS --------------------------

	.type		.nv.reservedSmem.offset0,@object
	.size		.nv.reservedSmem.offset0,0x4
